def gluon_tcgen05(
    a_ptr,
    b_ptr,
    c_ptr,
    M,
    N,
    K,
    stride_am,
    stride_bk,
    stride_cm,
    BLOCK_M: gl.constexpr,
    BLOCK_N: gl.constexpr,
    BLOCK_K: gl.constexpr,
    DTYPE: gl.constexpr,
    A_LAYOUT: gl.constexpr,
    B_LAYOUT: gl.constexpr,
    C_LAYOUT: gl.constexpr,
    B_SHAPE: gl.constexpr,
    TMEM_LAYOUT: gl.constexpr,
    TMEM_REG: gl.constexpr,
    TRANS_B: gl.constexpr,
    NUM_BUFFERS: gl.constexpr,
):
    a_desc = tma.make_tensor_descriptor(
        a_ptr, [M, K], [stride_am, 1], [BLOCK_M, BLOCK_K], A_LAYOUT
    )
    b_desc = tma.make_tensor_descriptor(
        b_ptr,
        [N, K] if TRANS_B else [K, N],
        [stride_bk, 1],
        B_SHAPE,
        B_LAYOUT,
    )
    c_desc = tma.make_tensor_descriptor(
        c_ptr, [M, N], [stride_cm, 1], [BLOCK_M, BLOCK_N], C_LAYOUT
    )

    a_bufs = gl.allocate_shared_memory(
        DTYPE, [NUM_BUFFERS, BLOCK_M, BLOCK_K], A_LAYOUT
    )
    b_bufs = gl.allocate_shared_memory(DTYPE, [NUM_BUFFERS] + B_SHAPE, B_LAYOUT)

    pid_m = gl.program_id(0)
    pid_n = gl.program_id(1)
    off_m = pid_m * BLOCK_M
    off_n = pid_n * BLOCK_N

    tma_bars = gl.allocate_shared_memory(
        gl.int64, [NUM_BUFFERS, 1], mbarrier.MBarrierLayout()
    )
    mma_bars = gl.allocate_shared_memory(
        gl.int64, [NUM_BUFFERS, 1], mbarrier.MBarrierLayout()
    )
    for i in gl.static_range(NUM_BUFFERS):
        mbarrier.init(tma_bars.index(i), count=1)
        mbarrier.init(mma_bars.index(i), count=1)

    acc_tmem = allocate_tensor_memory(gl.float32, [BLOCK_M, BLOCK_N], TMEM_LAYOUT)
    idx = 0
    phase = 0
    use_acc = False
    for k in range(0, K, BLOCK_K):
        a = a_bufs.index(idx)
        b = b_bufs.index(idx)
        tma_bar = tma_bars.index(idx)
        mma_bar = mma_bars.index(idx)
        mbarrier.expect(
            tma_bar, a_desc.block_type.nbytes + b_desc.block_type.nbytes
        )
        tma.async_copy_global_to_shared(a_desc, [off_m, k], tma_bar, a)
        tma.async_copy_global_to_shared(
            b_desc, [off_n, k] if TRANS_B else [k, off_n], tma_bar, b
        )
        mbarrier.wait(tma_bar, phase=phase)

        if TRANS_B:
            b = b.permute((1, 0))
        tcgen05_mma(a, b, acc_tmem, use_acc=use_acc)
        tcgen05_commit(mma_bar)
        mbarrier.wait(mma_bar, phase=phase)
        use_acc = True

        idx += 1
        if idx == NUM_BUFFERS:
            idx = 0
            phase ^= 1

    for i in gl.static_range(NUM_BUFFERS):
        mbarrier.invalidate(tma_bars.index(i))
        mbarrier.invalidate(mma_bars.index(i))

    acc = acc_tmem.load(TMEM_REG)
    c_smem = gl.allocate_shared_memory(DTYPE, [BLOCK_M, BLOCK_N], C_LAYOUT)
    c_smem.store(acc.to(DTYPE))
    fence_async_shared()
    tma.async_copy_shared_to_global(c_desc, [off_m, off_n], c_smem)
    tma.store_wait(pendings=0)

# config = {"BLOCK_K": 64, "BLOCK_M": 64, "BLOCK_N": 64, "arch": "sm_100", "dtype": "bf16", "num_buffers": 1, "num_warps": 8, "trans_b": 0}
# arch = sm_100


// ===== COMPILED SASS (sm_100a) =====

	.target	sm_100a

	.elftype	@"ET_EXEC"


//--------------------- .note.nv.tkinfo           --------------------------
	.section	.note.nv.tkinfo,"",@"SHT_NOTE"
	.sectionflags	@"SHF_NOTE_NV_TKINFO"
	.tkinfo
        /*0018*/ 	.word	0x00000081
        /*0030*/ 	.string	""
        /*0030*/ 	.string	"ptxas-blackwell"
        /*0030*/ 	.string	"Cuda compilation tools, release 12.9, V12.9.86"
        /*0030*/ 	.string	"Build cuda_12.9.r12.9/compiler.36037853_0"
        /*0030*/ 	.string	"-v  -suppress-debug-info  -lineinfo  -arch sm_100a "



//--------------------- .note.nv.cuver            --------------------------
	.section	.note.nv.cuver,"",@"SHT_NOTE"
	.sectionflags	@"SHF_NOTE_NV_CUVER"
        /*0018*/ 	.short	0x0001
        /*001a*/ 	.short	0x0064
        /*001c*/ 	.short	0x0001
        /*001e*/ 	.short	0x0000
        /*0020*/ 	.short	0x0001
        /*0022*/ 	.short	0x0000


//--------------------- .nv.info                  --------------------------
	.section	.nv.info,"",@"SHT_CUDA_INFO"
	.align	4


	//----- nvinfo : EIATTR_REGCOUNT
	.align		4
        /*0000*/ 	.byte	0x04, 0x2f
        /*0002*/ 	.short	(.L_4 - .L_3)
	.align		4
.L_3:
        /*0004*/ 	.word	index@(gluon_tcgen05)
        /*0008*/ 	.word	0x00000019


	//----- nvinfo : EIATTR_FRAME_SIZE
	.align		4
.L_4:
        /*000c*/ 	.byte	0x04, 0x11
        /*000e*/ 	.short	(.L_6 - .L_5)
	.align		4
.L_5:
        /*0010*/ 	.word	index@($__internal_2_$__cuda_sm10x_tcgen05_guardrail_trap_unallocated_columns_being_dealloced)
        /*0014*/ 	.word	0x00000000


	//----- nvinfo : EIATTR_FRAME_SIZE
	.align		4
.L_6:
        /*0018*/ 	.byte	0x04, 0x11
        /*001a*/ 	.short	(.L_8 - .L_7)
	.align		4
.L_7:
        /*001c*/ 	.word	index@($__internal_1_$__cuda_sm10x_tcgen05_guardrail_trap_phase_invalid_during_alloc)
        /*0020*/ 	.word	0x00000000


	//----- nvinfo : EIATTR_FRAME_SIZE
	.align		4
.L_8:
        /*0024*/ 	.byte	0x04, 0x11
        /*0026*/ 	.short	(.L_10 - .L_9)
	.align		4
.L_9:
        /*0028*/ 	.word	index@($__internal_0_$__cuda_sm10x_tcgen05_guardrail_trap_col_being_dealloced_not_returned_by_alloc)
        /*002c*/ 	.word	0x00000000


	//----- nvinfo : EIATTR_FRAME_SIZE
	.align		4
.L_10:
        /*0030*/ 	.byte	0x04, 0x11
        /*0032*/ 	.short	(.L_12 - .L_11)
	.align		4
.L_11:
        /*0034*/ 	.word	index@(gluon_tcgen05)
        /*0038*/ 	.word	0x00000000


	//----- nvinfo : EIATTR_MIN_STACK_SIZE
	.align		4
.L_12:
        /*003c*/ 	.byte	0x04, 0x12
        /*003e*/ 	.short	(.L_14 - .L_13)
	.align		4
.L_13:
        /*0040*/ 	.word	index@(gluon_tcgen05)
        /*0044*/ 	.word	0x00000000
.L_14:


//--------------------- .nv.info.gluon_tcgen05    --------------------------
	.section	.nv.info.gluon_tcgen05,"",@"SHT_CUDA_INFO"
	.sectionflags	@""
	.align	4


	//----- nvinfo : EIATTR_CUDA_API_VERSION
	.align		4
        /*0000*/ 	.byte	0x04, 0x37
        /*0002*/ 	.short	(.L_16 - .L_15)
.L_15:
        /*0004*/ 	.word	0x00000081


	//----- nvinfo : EIATTR_KPARAM_INFO
	.align		4
.L_16:
        /*0008*/ 	.byte	0x04, 0x17
        /*000a*/ 	.short	(.L_18 - .L_17)
.L_17:
        /*000c*/ 	.word	0x00000000
        /*0010*/ 	.short	0x000a
        /*0012*/ 	.short	0x0048
        /*0014*/ 	.byte	0x00, 0xf4, 0x21, 0x00


	//----- nvinfo : EIATTR_KPARAM_INFO
	.align		4
.L_18:
        /*0018*/ 	.byte	0x04, 0x17
        /*001a*/ 	.short	(.L_20 - .L_19)
.L_19:
        /*001c*/ 	.word	0x00000000
        /*0020*/ 	.short	0x0009
        /*0022*/ 	.short	0x0040
        /*0024*/ 	.byte	0x00, 0xf4, 0x21, 0x00


	//----- nvinfo : EIATTR_KPARAM_INFO
	.align		4
.L_20:
        /*0028*/ 	.byte	0x04, 0x17
        /*002a*/ 	.short	(.L_22 - .L_21)
.L_21:
        /*002c*/ 	.word	0x00000000
        /*0030*/ 	.short	0x0008
        /*0032*/ 	.short	0x0038
        /*0034*/ 	.byte	0x00, 0xf0, 0x21, 0x00


	//----- nvinfo : EIATTR_KPARAM_INFO
	.align		4
.L_22:
        /*0038*/ 	.byte	0x04, 0x17
        /*003a*/ 	.short	(.L_24 - .L_23)
.L_23:
        /*003c*/ 	.word	0x00000000
        /*0040*/ 	.short	0x0007
        /*0042*/ 	.short	0x0030
        /*0044*/ 	.byte	0x00, 0xf0, 0x21, 0x00


	//----- nvinfo : EIATTR_KPARAM_INFO
	.align		4
.L_24:
        /*0048*/ 	.byte	0x04, 0x17
        /*004a*/ 	.short	(.L_26 - .L_25)
.L_25:
        /*004c*/ 	.word	0x00000000
        /*0050*/ 	.short	0x0006
        /*0052*/ 	.short	0x0028
        /*0054*/ 	.byte	0x00, 0xf0, 0x21, 0x00


	//----- nvinfo : EIATTR_KPARAM_INFO
	.align		4
.L_26:
        /*0058*/ 	.byte	0x04, 0x17
        /*005a*/ 	.short	(.L_28 - .L_27)
.L_27:
        /*005c*/ 	.word	0x00000000
        /*0060*/ 	.short	0x0005
        /*0062*/ 	.short	0x0020
        /*0064*/ 	.byte	0x00, 0xf0, 0x11, 0x00


	//----- nvinfo : EIATTR_KPARAM_INFO
	.align		4
.L_28:
        /*0068*/ 	.byte	0x04, 0x17
        /*006a*/ 	.short	(.L_30 - .L_29)
.L_29:
        /*006c*/ 	.word	0x00000000
        /*0070*/ 	.short	0x0004
        /*0072*/ 	.short	0x001c
        /*0074*/ 	.byte	0x00, 0xf0, 0x11, 0x00


	//----- nvinfo : EIATTR_KPARAM_INFO
	.align		4
.L_30:
        /*0078*/ 	.byte	0x04, 0x17
        /*007a*/ 	.short	(.L_32 - .L_31)
.L_31:
        /*007c*/ 	.word	0x00000000
        /*0080*/ 	.short	0x0003
        /*0082*/ 	.short	0x0018
        /*0084*/ 	.byte	0x00, 0xf0, 0x11, 0x00


	//----- nvinfo : EIATTR_KPARAM_INFO
	.align		4
.L_32:
        /*0088*/ 	.byte	0x04, 0x17
        /*008a*/ 	.short	(.L_34 - .L_33)
.L_33:
        /*008c*/ 	.word	0x00000000
        /*0090*/ 	.short	0x0002
        /*0092*/ 	.short	0x0010
        /*0094*/ 	.byte	0x00, 0xf4, 0x21, 0x00


	//----- nvinfo : EIATTR_KPARAM_INFO
	.align		4
.L_34:
        /*0098*/ 	.byte	0x04, 0x17
        /*009a*/ 	.short	(.L_36 - .L_35)
.L_35:
        /*009c*/ 	.word	0x00000000
        /*00a0*/ 	.short	0x0001
        /*00a2*/ 	.short	0x0008
        /*00a4*/ 	.byte	0x00, 0xf4, 0x21, 0x00


	//----- nvinfo : EIATTR_KPARAM_INFO
	.align		4
.L_36:
        /*00a8*/ 	.byte	0x04, 0x17
        /*00aa*/ 	.short	(.L_38 - .L_37)
.L_37:
        /*00ac*/ 	.word	0x00000000
        /*00b0*/ 	.short	0x0000
        /*00b2*/ 	.short	0x0000
        /*00b4*/ 	.byte	0x00, 0xf4, 0x21, 0x00


	//----- nvinfo : EIATTR_AT_ENTRY_FRAGMENTS
	.align		4
.L_38:
        /*00b8*/ 	.byte	0x04, 0x4f
        /*00ba*/ 	.short	(.L_40 - .L_39)


	//   ....[0]....
.L_39:
        /*00bc*/ 	.word	0x00000004


	//----- nvinfo : EIATTR_RESERVED_SMEM_USED
	.align		4
.L_40:
        /*00c0*/ 	.byte	0x01, 0x41
	.zero		2


	//----- nvinfo : EIATTR_SPARSE_MMA_MASK
	.align		4
        /*00c4*/ 	.byte	0x03, 0x50
        /*00c6*/ 	.short	0x0000


	//----- nvinfo : EIATTR_TCGEN05_1CTA_USED
	.align		4
        /*00c8*/ 	.byte	0x01, 0x51
	.zero		2


	//----- nvinfo : EIATTR_MAXREG_COUNT
	.align		4
        /*00cc*/ 	.byte	0x03, 0x1b
        /*00ce*/ 	.short	0x00ff


	//----- nvinfo : EIATTR_NUM_BARRIERS
	.align		4
        /*00d0*/ 	.byte	0x02, 0x4c
        /*00d2*/ 	.byte	0x01
	.zero		1


	//----- nvinfo : EIATTR_INT_WARP_WIDE_INSTR_OFFSETS
	.align		4
        /*00d4*/ 	.byte	0x04, 0x31
        /*00d6*/ 	.short	(.L_42 - .L_41)


	//   ....[0]....
.L_41:
        /*00d8*/ 	.word	0x00001730


	//   ....[1]....
        /*00dc*/ 	.word	0x00001750


	//   ....[2]....
        /*00e0*/ 	.word	0x000017d0


	//   ....[3]....
        /*00e4*/ 	.word	0x000018f0


	//   ....[4]....
        /*00e8*/ 	.word	0x00001900


	//   ....[5]....
        /*00ec*/ 	.word	0x00001910


	//   ....[6]....
        /*00f0*/ 	.word	0x00001920


	//   ....[7]....
        /*00f4*/ 	.word	0x00001bd0


	//   ....[8]....
        /*00f8*/ 	.word	0x00001be0


	//   ....[9]....
        /*00fc*/ 	.word	0x00001d00


	//   ....[10]....
        /*0100*/ 	.word	0x00001d10


	//   ....[11]....
        /*0104*/ 	.word	0x00001d60


	//   ....[12]....
        /*0108*/ 	.word	0x00001da0


	//   ....[13]....
        /*010c*/ 	.word	0x00001f30


	//   ....[14]....
        /*0110*/ 	.word	0x00001f40


	//   ....[15]....
        /*0114*/ 	.word	0x000021c0


	//   ....[16]....
        /*0118*/ 	.word	0x000021d0


	//   ....[17]....
        /*011c*/ 	.word	0x00002490


	//   ....[18]....
        /*0120*/ 	.word	0x000024e0


	//----- nvinfo : EIATTR_COOP_GROUP_MASK_REGIDS
	.align		4
.L_42:
        /*0124*/ 	.byte	0x04, 0x29
        /*0126*/ 	.short	(.L_44 - .L_43)


	//   ....[0]....
.L_43:
        /*0128*/ 	.word	0xffffffff


	//   ....[1]....
        /*012c*/ 	.word	0xffffffff


	//   ....[2]....
        /*0130*/ 	.word	0xffffffff


	//   ....[3]....
        /*0134*/ 	.word	0xffffffff


	//   ....[4]....
        /*0138*/ 	.word	0xffffffff


	//   ....[5]....
        /*013c*/ 	.word	0xffffffff


	//   ....[6]....
        /*0140*/ 	.word	0xffffffff


	//   ....[7]....
        /*0144*/ 	.word	0xffffffff


	//   ....[8]....
        /*0148*/ 	.word	0xffffffff


	//   ....[9]....
        /*014c*/ 	.word	0xffffffff


	//----- nvinfo : EIATTR_COOP_GROUP_INSTR_OFFSETS
	.align		4
.L_44:
        /*0150*/ 	.byte	0x04, 0x28
        /*0152*/ 	.short	(.L_46 - .L_45)


	//   ....[0]....
.L_45:
        /*0154*/ 	.word	0x00000050


	//   ....[1]....
        /*0158*/ 	.word	0x00000310


	//   ....[2]....
        /*015c*/ 	.word	0x00000500


	//   ....[3]....
        /*0160*/ 	.word	0x000009c0


	//   ....[4]....
        /*0164*/ 	.word	0x00000b00


	//   ....[5]....
        /*0168*/ 	.word	0x00000fb0


	//   ....[6]....
        /*016c*/ 	.word	0x000010f0


	//   ....[7]....
        /*0170*/ 	.word	0x000015e0


	//   ....[8]....
        /*0174*/ 	.word	0x00002320


	//   ....[9]....
        /*0178*/ 	.word	0x00002590


	//----- nvinfo : EIATTR_VRC_CTA_INIT_COUNT
	.align		4
.L_46:
        /*017c*/ 	.byte	0x02, 0x4a
        /*017e*/ 	.byte	0x80
	.zero		1


	//----- nvinfo : EIATTR_MBARRIER_INSTR_OFFSETS
	.align		4
        /*0180*/ 	.byte	0x04, 0x39
        /*0182*/ 	.short	(.L_48 - .L_47)


	//   ....[0]....
.L_47:
        /*0184*/ 	.word	0x000017f0
        /*0188*/ 	.word	0x000000ff
        /*018c*/ 	.word	0x00004000
        /*0190*/ 	.short	0x0100
        /*0192*/ 	.byte	0x08
	.zero		1


	//   ....[1]....
        /*0194*/ 	.word	0x00001800
        /*0198*/ 	.word	0x000000ff
        /*019c*/ 	.word	0x00004010
        /*01a0*/ 	.short	0x0100
        /*01a2*/ 	.byte	0x08
	.zero		1


	//   ....[2]....
        /*01a4*/ 	.word	0x00001a90
        /*01a8*/ 	.word	0x000000ff
        /*01ac*/ 	.word	0x00004000
        /*01b0*/ 	.short	0x010a
        /*01b2*/ 	.byte	0x08
	.zero		1


	//   ....[3]....
        /*01b4*/ 	.word	0x00001c30
        /*01b8*/ 	.word	0x000000ff
        /*01bc*/ 	.word	0x00004010
        /*01c0*/ 	.short	0x010a
        /*01c2*/ 	.byte	0x08
	.zero		1


	//   ....[4]....
        /*01c4*/ 	.word	0x00001e10
        /*01c8*/ 	.word	0x000000ff
        /*01cc*/ 	.word	0x00004000
        /*01d0*/ 	.short	0x010a
        /*01d2*/ 	.byte	0x08
	.zero		1


	//   ....[5]....
        /*01d4*/ 	.word	0x00001f80
        /*01d8*/ 	.word	0x000000ff
        /*01dc*/ 	.word	0x00004010
        /*01e0*/ 	.short	0x010a
        /*01e2*/ 	.byte	0x08
	.zero		1


	//   ....[6]....
        /*01e4*/ 	.word	0x00002010
        /*01e8*/ 	.word	0x000000ff
        /*01ec*/ 	.word	0x00004000
        /*01f0*/ 	.short	0x0108
        /*01f2*/ 	.byte	0x08
	.zero		1


	//   ....[7]....
        /*01f4*/ 	.word	0x00002020
        /*01f8*/ 	.word	0x000000ff
        /*01fc*/ 	.word	0x00004010
        /*0200*/ 	.short	0x0108
        /*0202*/ 	.byte	0x08
	.zero		1


	//   ....[8]....
        /*0204*/ 	.word	0x000025b0
        /*0208*/ 	.word	0x000000ff
        /*020c*/ 	.word	0x00004000
        /*0210*/ 	.short	0x010a
        /*0212*/ 	.byte	0x08
	.zero		1


	//   ....[9]....
        /*0214*/ 	.word	0x000025e0
        /*0218*/ 	.word	0x000000ff
        /*021c*/ 	.word	0x00004010
        /*0220*/ 	.short	0x010a
        /*0222*/ 	.byte	0x08
	.zero		1


	//   ....[10]....
        /*0224*/ 	.word	0x00002610
        /*0228*/ 	.word	0x000000ff
        /*022c*/ 	.word	0x00004000
        /*0230*/ 	.short	0x010a
        /*0232*/ 	.byte	0x08
	.zero		1


	//   ....[11]....
        /*0234*/ 	.word	0x00002640
        /*0238*/ 	.word	0x000000ff
        /*023c*/ 	.word	0x00004010
        /*0240*/ 	.short	0x010a
        /*0242*/ 	.byte	0x08
	.zero		1


	//----- nvinfo : EIATTR_NUM_MBARRIERS
	.align		4
.L_48:
        /*0244*/ 	.byte	0x03, 0x38
        /*0246*/ 	.short	0x0002


	//----- nvinfo : EIATTR_EXIT_INSTR_OFFSETS
	.align		4
        /*0248*/ 	.byte	0x04, 0x1c
        /*024a*/ 	.short	(.L_50 - .L_49)


	//   ....[0]....
.L_49:
        /*024c*/ 	.word	0x000025a0


	//----- nvinfo : EIATTR_REQNTID
	.align		4
.L_50:
        /*0250*/ 	.byte	0x04, 0x10
        /*0252*/ 	.short	(.L_52 - .L_51)
.L_51:
        /*0254*/ 	.word	0x00000100
        /*0258*/ 	.word	0x00000001
        /*025c*/ 	.word	0x00000001


	//----- nvinfo : EIATTR_CRS_STACK_SIZE
	.align		4
.L_52:
        /*0260*/ 	.byte	0x04, 0x1e
        /*0262*/ 	.short	(.L_54 - .L_53)
.L_53:
        /*0264*/ 	.word	0x00000000


	//----- nvinfo : EIATTR_CBANK_PARAM_SIZE
	.align		4
.L_54:
        /*0268*/ 	.byte	0x03, 0x19
        /*026a*/ 	.short	0x0050


	//----- nvinfo : EIATTR_PARAM_CBANK
	.align		4
        /*026c*/ 	.byte	0x04, 0x0a
        /*026e*/ 	.short	(.L_56 - .L_55)
	.align		4
.L_55:
        /*0270*/ 	.word	index@(.nv.constant0.gluon_tcgen05)
        /*0274*/ 	.short	0x0380
        /*0276*/ 	.short	0x0050


	//----- nvinfo : EIATTR_SW_WAR
	.align		4
.L_56:
        /*0278*/ 	.byte	0x04, 0x36
        /*027a*/ 	.short	(.L_58 - .L_57)
.L_57:
        /*027c*/ 	.word	0x00000008
.L_58:


//--------------------- .nv.compat                --------------------------
	.section	.nv.compat,"",@"SHT_CUDA_COMPAT_INFO"
	.align	4
        /*0000*/ 	.byte	0x02, 0x02, 0x02, 0x00, 0x02, 0x05, 0x05, 0x00, 0x02, 0x03, 0x03, 0x00, 0x02, 0x06, 0x01, 0x00


//--------------------- .nv.callgraph             --------------------------
	.section	.nv.callgraph,"",@"SHT_CUDA_CALLGRAPH"
	.align	4
	.sectionentsize	8
	.align		4
        /*0000*/ 	.word	0x00000000
	.align		4
        /*0004*/ 	.word	0xffffffff
	.align		4
        /*0008*/ 	.word	0x00000000
	.align		4
        /*000c*/ 	.word	0xfffffffe
	.align		4
        /*0010*/ 	.word	0x00000000
	.align		4
        /*0014*/ 	.word	0xfffffffd
	.align		4
        /*0018*/ 	.word	0x00000000
	.align		4
        /*001c*/ 	.word	0xfffffffc


//--------------------- .text.gluon_tcgen05       --------------------------
	.section	.text.gluon_tcgen05,"ax",@progbits
	.align	128
        .global         gluon_tcgen05
        .type           gluon_tcgen05,@function
        .size           gluon_tcgen05,(.L_x_73 - gluon_tcgen05)
        .other          gluon_tcgen05,@"STO_CUDA_ENTRY STV_DEFAULT"
gluon_tcgen05:
.text.gluon_tcgen05:
[----:B------:R-:W1:Y:S01]  /*0000*/  LDC R1, c[0x0][0x37c] ;  /* 0x0000df00ff017b82 */ /* 0x000e620000000800 */
[----:B------:R-:W2:Y:S02]  /*0010*/  S2R R0, SR_TID.X ;  /* 0x0000000000007919 */ /* 0x000ea40000002100 */
[----:B--2---:R-:W-:-:S13]  /*0020*/  ISETP.GE.U32.AND P2, PT, R0, 0x20, PT ;  /* 0x000000200000780c */ /* 0x004fda0003f46070 */
[----:B------:R-:W-:Y:S05]  /*0030*/  @P2 BRA `(.L_x_0) ;  /* 0x0000000000b82947 */ /* 0x000fea0003800000 */
[----:B------:R-:W2:Y:S01]  /*0040*/  S2UR UR6, SR_CgaCtaId ;  /* 0x00000000000679c3 */ /* 0x000ea20000008800 */
[----:B------:R-:W-:Y:S01]  /*0050*/  NOP ;  /* 0x0000000000007918 */ /* 0x000fe20000000000 */
[----:B------:R-:W-:Y:S02]  /*0060*/  UMOV UR4, 0x40 ;  /* 0x0000004000047882 */ /* 0x000fe40000000000 */
[----:B--2---:R-:W-:-:S09]  /*0070*/  ULEA UR4, UR6, UR4, 0x18 ;  /* 0x0000000406047291 */ /* 0x004fd2000f8ec0ff */
[----:B------:R-:W2:Y:S01]  /*0080*/  LDS.U8 R2, [UR4] ;  /* 0x00000004ff027984 */ /* 0x000ea20008000000 */
[----:B------:R-:W-:Y:S02]  /*0090*/  UMOV UR4, 0x400 ;  /* 0x0000040000047882 */ /* 0x000fe40000000000 */
[----:B------:R-:W-:Y:S01]  /*00a0*/  ULEA UR4, UR6, UR4, 0x18 ;  /* 0x0000000406047291 */ /* 0x000fe2000f8ec0ff */
[----:B--2---:R-:W-:-:S13]  /*00b0*/  ISETP.NE.AND P0, PT, R2, RZ, PT ;  /* 0x000000ff0200720c */ /* 0x004fda0003f05270 */
[----:B------:R-:W-:Y:S05]  /*00c0*/  @P0 BRA `(.L_x_1) ;  /* 0x00000000007c0947 */ /* 0x000fea0003800000 */
[----:B------:R-:W-:-:S13]  /*00d0*/  ELECT P0, URZ, PT ;  /* 0x0000000000ff782f */ /* 0x000fda0003800000 */
[----:B------:R-:W-:Y:S05]  /*00e0*/  @!P0 BRA `(.L_x_2) ;  /* 0x0000000000848947 */ /* 0x000fea0003800000 */
[----:B------:R-:W-:Y:S01]  /*00f0*/  UMOV UR5, 0x2 ;  /* 0x0000000200057882 */ /* 0x000fe20000000000 */
[----:B------:R-:W-:Y:S02]  /*0100*/  IMAD.MOV.U32 R5, RZ, RZ, 0x1 ;  /* 0x00000001ff057424 */ /* 0x000fe400078e00ff */
[----:B------:R-:W-:Y:S02]  /*0110*/  IMAD.MOV.U32 R3, RZ, RZ, 0x3 ;  /* 0x00000003ff037424 */ /* 0x000fe400078e00ff */
[----:B------:R-:W-:Y:S04]  /*0120*/  DEPBAR.LE SB2, 0x36 ;  /* 0x0000ad800000791a */ /* 0x000fe80000000000 */
[----:B------:R-:W2:Y:S02]  /*0130*/  UTCATOMSWS.FIND_AND_SET.ALIGN UP0, UR5, UR5 ;  /* 0x00000005000575e3 */ /* 0x000ea40008000800 */
[----:B--2---:R-:W-:-:S04]  /*0140*/  PLOP3.LUT P0, PT, PT, PT, UP0, 0x80, 0x8 ;  /* 0x000000000008781c */ /* 0x004fc80003f0f008 */
[----:B------:R-:W-:-:S04]  /*0150*/  SEL R2, RZ, 0xffffffff, !P0 ;  /* 0xffffffffff027807 */ /* 0x000fc80004000000 */
[----:B------:R-:W-:Y:S01]  /*0160*/  ISETP.NE.AND P0, PT, R2, RZ, PT ;  /* 0x000000ff0200720c */ /* 0x000fe20003f05270 */
[----:B------:R-:W-:-:S12]  /*0170*/  IMAD.U32 R2, RZ, RZ, UR5 ;  /* 0x00000005ff027e24 */ /* 0x000fd8000f8e00ff */
[----:B------:R-:W-:Y:S05]  /*0180*/  @P0 BRA `(.L_x_3) ;  /* 0x0000000000240947 */ /* 0x000fea0003800000 */
.L_x_4:
[----:B------:R-:W-:Y:S05]  /*0190*/  NANOSLEEP 0x64 ;  /* 0x000000640000795d */ /* 0x000fea0003800000 */
[----:B------:R-:W-:-:S05]  /*01a0*/  UMOV UR5, 0x2 ;  /* 0x0000000200057882 */ /* 0x000fca0000000000 */
[----:B------:R-:W-:Y:S04]  /*01b0*/  DEPBAR.LE SB2, 0x36 ;  /* 0x0000ad800000791a */ /* 0x000fe80000000000 */
[----:B------:R-:W2:Y:S02]  /*01c0*/  UTCATOMSWS.FIND_AND_SET.ALIGN UP0, UR5, UR5 ;  /* 0x00000005000575e3 */ /* 0x000ea40008000800 */
[----:B--2---:R-:W-:-:S04]  /*01d0*/  PLOP3.LUT P0, PT, PT, PT, UP0, 0x80, 0x8 ;  /* 0x000000000008781c */ /* 0x004fc80003f0f008 */
[----:B------:R-:W-:-:S04]  /*01e0*/  SEL R2, RZ, 0xffffffff, !P0 ;  /* 0xffffffffff027807 */ /* 0x000fc80004000000 */
[----:B------:R-:W-:Y:S01]  /*01f0*/  ISETP.NE.AND P0, PT, R2, RZ, PT ;  /* 0x000000ff0200720c */ /* 0x000fe20003f05270 */
[----:B------:R-:W-:-:S12]  /*0200*/  IMAD.U32 R2, RZ, RZ, UR5 ;  /* 0x00000005ff027e24 */ /* 0x000fd8000f8e00ff */
[----:B------:R-:W-:Y:S05]  /*0210*/  @!P0 BRA `(.L_x_4) ;  /* 0xfffffffc00dc8947 */ /* 0x000fea000383ffff */
.L_x_3:
[C---:B------:R-:W-:Y:S01]  /*0220*/  VIADD R4, R2.reuse, 0x10 ;  /* 0x0000001002047836 */ /* 0x040fe20000000000 */
[----:B------:R-:W-:Y:S01]  /*0230*/  UMOV UR5, 0x50 ;  /* 0x0000005000057882 */ /* 0x000fe20000000000 */
[----:B------:R-:W-:Y:S01]  /*0240*/  SHF.L.U32 R3, R3, R2, RZ ;  /* 0x0000000203037219 */ /* 0x000fe200000006ff */
[----:B------:R-:W-:Y:S01]  /*0250*/  ULEA UR5, UR6, UR5, 0x18 ;  /* 0x0000000506057291 */ /* 0x000fe2000f8ec0ff */
[----:B------:R-:W-:Y:S01]  /*0260*/  IMAD.SHL.U32 R2, R2, 0x20, RZ ;  /* 0x0000002002027824 */ /* 0x000fe200078e00ff */
[----:B------:R-:W-:-:S04]  /*0270*/  SHF.L.U32 R4, R5, R4, RZ ;  /* 0x0000000405047219 */ /* 0x000fc800000006ff */
[----:B------:R-:W-:-:S05]  /*0280*/  LOP3.LUT R3, R4, R3, RZ, 0xfc, !PT ;  /* 0x0000000304037212 */ /* 0x000fca00078efcff */
[----:B------:R2:W-:Y:S04]  /*0290*/  ATOMS.OR RZ, [UR5], R3 ;  /* 0x00000003ffff798c */ /* 0x0005e8000b000005 */
[----:B------:R2:W-:Y:S01]  /*02a0*/  STS [UR4], R2 ;  /* 0x00000002ff007988 */ /* 0x0005e20008000804 */
[----:B------:R-:W-:Y:S05]  /*02b0*/  BRA `(.L_x_2) ;  /* 0x0000000000107947 */ /* 0x000fea0003800000 */
.L_x_1:
[----:B------:R-:W-:Y:S01]  /*02c0*/  IMAD.MOV.U32 R3, RZ, RZ, -0x1 ;  /* 0xffffffffff037424 */ /* 0x000fe200078e00ff */
[----:B------:R-:W-:-:S04]  /*02d0*/  MOV R2, 0x300 ;  /* 0x0000030000027802 */ /* 0x000fc80000000f00 */
[----:B------:R2:W-:Y:S03]  /*02e0*/  STS [UR4], R3 ;  /* 0x00000003ff007988 */ /* 0x0005e60008000804 */
[----:B-12---:R-:W-:Y:S05]  /*02f0*/  CALL.REL.NOINC `($__internal_1_$__cuda_sm10x_tcgen05_guardrail_trap_phase_invalid_during_alloc) ;  /* 0x0000002000e87944 */ /* 0x006fea0003c00000 */
.L_x_2:
[----:B------:R-:W-:Y:S05]  /*0300*/  WARPSYNC.ALL ;  /* 0x0000000000007948 */ /* 0x000fea0003800000 */
[----:B------:R-:W-:Y:S01]  /*0310*/  NOP ;  /* 0x0000000000007918 */ /* 0x000fe20000000000 */
.L_x_0:
[----:B------:R-:W3:Y:S08]  /*0320*/  S2UR UR4, SR_CgaCtaId ;  /* 0x00000000000479c3 */ /* 0x000ef00000008800 */
[----:B------:R-:W-:Y:S01]  /*0330*/  BAR.SYNC.DEFER_BLOCKING 0x0 ;  /* 0x0000000000007b1d */ /* 0x000fe20000010000 */
[----:B------:R-:W-:-:S05]  /*0340*/  LOP3.LUT R20, R0, 0xff, RZ, 0xc0, !PT ;  /* 0x000000ff00147812 */ /* 0x000fca00078ec0ff */
[----:B------:R-:W-:Y:S02]  /*0350*/  UMOV UR8, 0x400 ;  /* 0x0000040000087882 */ /* 0x000fe40000000000 */
[----:B--2---:R-:W2:Y:S08]  /*0360*/  LDC R3, c[0x0][0x398] ;  /* 0x0000e600ff037b82 */ /* 0x004eb00000000800 */
[----:B------:R-:W4:Y:S01]  /*0370*/  LDC R6, c[0x0][0x3a0] ;  /* 0x0000e800ff067b82 */ /* 0x000f220000000800 */
[----:B---3--:R-:W-:-:S07]  /*0380*/  ULEA UR8, UR4, UR8, 0x18 ;  /* 0x0000000804087291 */ /* 0x008fce000f8ec0ff */
[----:B------:R-:W3:Y:S02]  /*0390*/  S2UR UR30, SR_CTAID.Y ;  /* 0x00000000001e79c3 */ /* 0x000ee40000002600 */
[----:B------:R-:W5:Y:S06]  /*03a0*/  LDS R4, [UR8] ;  /* 0x00000008ff047984 */ /* 0x000f6c0008000800 */
[----:B------:R-:W-:Y:S06]  /*03b0*/  BAR.SYNC.DEFER_BLOCKING 0x0 ;  /* 0x0000000000007b1d */ /* 0x000fec0000010000 */
[----:B------:R-:W-:Y:S05]  /*03c0*/  @P2 BRA `(.L_x_5) ;  /* 0x0000000000182947 */ /* 0x000fea0003800000 */
[----:B------:R-:W-:Y:S01]  /*03d0*/  ELECT P0, URZ, PT ;  /* 0x0000000000ff782f */ /* 0x000fe20003800000 */
[----:B------:R-:W-:Y:S01]  /*03e0*/  IMAD.MOV.U32 R2, RZ, RZ, 0x1 ;  /* 0x00000001ff027424 */ /* 0x000fe200078e00ff */
[----:B------:R-:W-:Y:S01]  /*03f0*/  UMOV UR5, 0x40 ;  /* 0x0000004000057882 */ /* 0x000fe20000000000 */
[----:B------:R-:W-:Y:S01]  /*0400*/  UVIRTCOUNT.DEALLOC.SMPOOL 0x80 ;  /* 0x000000800000784c */ /* 0x000fe20000000000 */
[----:B------:R-:W-:-:S09]  /*0410*/  ULEA UR5, UR4, UR5, 0x18 ;  /* 0x0000000504057291 */ /* 0x000fd2000f8ec0ff */
[----:B------:R5:W-:Y:S03]  /*0420*/  @P0 STS.U8 [UR5], R2 ;  /* 0x00000002ff000988 */ /* 0x000be60008000005 */
.L_x_5:
[----:B------:R-:W5:Y:S01]  /*0430*/  S2UR UR4, SR_CTAID.Z ;  /* 0x00000000000479c3 */ /* 0x000f620000002700 */
[----:B------:R-:W4:Y:S01]  /*0440*/  LDCU UR5, c[0x0][0x370] ;  /* 0x00006e00ff0577ac */ /* 0x000f220008000800 */
[C---:B------:R-:W-:Y:S01]  /*0450*/  ISETP.GE.U32.AND P0, PT, R20.reuse, 0x20, PT ;  /* 0x000000201400780c */ /* 0x040fe20003f06070 */
[----:B--2--5:R-:W-:Y:S01]  /*0460*/  VIADD R2, R3, 0xffffffff ;  /* 0xffffffff03027836 */ /* 0x024fe20000000000 */
[C---:B------:R-:W-:Y:S01]  /*0470*/  ISETP.NE.U32.AND P3, PT, R20.reuse, RZ, PT ;  /* 0x000000ff1400720c */ /* 0x040fe20003f65070 */
[----:B------:R-:W2:Y:S01]  /*0480*/  LDCU UR6, c[0x0][0x374] ;  /* 0x00006e80ff0677ac */ /* 0x000ea20008000800 */
[----:B------:R-:W-:Y:S01]  /*0490*/  LEA R7, R20, UR8, 0x2 ;  /* 0x0000000814077c11 */ /* 0x000fe2000f8e10ff */
[----:B----4-:R-:W-:Y:S01]  /*04a0*/  VIADD R11, R6, 0xffffffff ;  /* 0xffffffff060b7836 */ /* 0x010fe20000000000 */
[----:B------:R-:W4:Y:S01]  /*04b0*/  S2UR UR11, SR_CTAID.X ;  /* 0x00000000000b79c3 */ /* 0x000f220000002500 */
[----:B------:R-:W5:Y:S01]  /*04c0*/  LDCU.64 UR14, c[0x0][0x3c0] ;  /* 0x00007800ff0e77ac */ /* 0x000f620008000a00 */
[----:B------:R-:W-:Y:S01]  /*04d0*/  R2UR UR25, R4 ;  /* 0x00000000041972ca */ /* 0x000fe200000e0000 */
[----:B------:R-:W-:Y:S04]  /*04e0*/  BSSY.RECONVERGENT B0, `(.L_x_6) ;  /* 0x0000011000007945 */ /* 0x000fe80003800200 */
[----:B------:R3:W-:Y:S01]  /*04f0*/  @!P0 STS [R7], RZ ;  /* 0x000000ff07008388 */ /* 0x0007e20000000800 */
[----:B------:R-:W-:-:S03]  /*0500*/  NOP ;  /* 0x0000000000007918 */ /* 0x000fc60000000000 */
[----:B------:R3:W-:Y:S02]  /*0510*/  @!P3 STS [UR8+0x24], R2 ;  /* 0x00002402ff00b988 */ /* 0x0007e40008000808 */
[----:B--23--:R-:W-:Y:S02]  /*0520*/  UIMAD UR4, UR4, UR6, UR30 ;  /* 0x00000006040472a4 */ /* 0x00cfe4000f8e021e */
[----:B------:R2:W-:Y:S02]  /*0530*/  @!P3 STS [UR8+0x20], R11 ;  /* 0x0000200bff00b988 */ /* 0x0005e40008000808 */
[----:B----4-:R-:W-:-:S04]  /*0540*/  UIMAD UR4, UR4, UR5, UR11 ;  /* 0x00000005040472a4 */ /* 0x010fc8000f8e020b */
[----:B------:R-:W-:-:S04]  /*0550*/  UIMAD UR4, UR4, 0x180, URZ ;  /* 0x00000180040478a4 */ /* 0x000fc8000f8e02ff */
[----:B-----5:R-:W-:-:S04]  /*0560*/  UIADD3 UR6, UP0, UPT, UR4, UR14, URZ ;  /* 0x0000000e04067290 */ /* 0x020fc8000ff1e0ff */
[----:B------:R-:W-:Y:S01]  /*0570*/  ULEA.HI.X.SX32 UR7, UR4, UR15, 0x1, UP0 ;  /* 0x0000000f04077291 */ /* 0x000fe200080f0eff */
[----:B--2---:R-:W-:Y:S11]  /*0580*/  @P3 BRA `(.L_x_7) ;  /* 0x0000000000183947 */ /* 0x004ff60003800000 */
[----:B------:R-:W2:Y:S01]  /*0590*/  LDS R3, [UR8+0x8] ;  /* 0x00000808ff037984 */ /* 0x000ea20008000800 */
[----:B------:R-:W3:Y:S01]  /*05a0*/  LDC.64 R8, c[0x0][0x380] ;  /* 0x0000e000ff087b82 */ /* 0x000ee20000000a00 */
[----:B------:R-:W-:Y:S02]  /*05b0*/  IMAD.MOV.U32 R4, RZ, RZ, 0x70 ;  /* 0x00000070ff047424 */ /* 0x000fe400078e00ff */
[----:B---3--:R3:W-:Y:S03]  /*05c0*/  STS.64 [UR8], R8 ;  /* 0x00000008ff007988 */ /* 0x0087e60008000a08 */
[----:B--2---:R-:W-:-:S05]  /*05d0*/  LOP3.LUT R3, R3, 0x10, R4, 0xd8, !PT ;  /* 0x0000001003037812 */ /* 0x004fca00078ed804 */
[----:B------:R3:W-:Y:S02]  /*05e0*/  STS [UR8+0x8], R3 ;  /* 0x00000803ff007988 */ /* 0x0007e40008000808 */
.L_x_7:
[----:B------:R-:W-:Y:S05]  /*05f0*/  BSYNC.RECONVERGENT B0 ;  /* 0x0000000000007941 */ /* 0x000fea0003800200 */
.L_x_6:
[----:B------:R-:W-:Y:S04]  /*0600*/  BSSY.RECONVERGENT B0, `(.L_x_8) ;  /* 0x000000a000007945 */ /* 0x000fe80003800200 */
[----:B------:R-:W-:Y:S05]  /*0610*/  @P3 BRA `(.L_x_9) ;  /* 0x0000000000203947 */ /* 0x000fea0003800000 */
[----:B---3--:R-:W2:Y:S01]  /*0620*/  LDS R3, [UR8+0x34] ;  /* 0x00003408ff037984 */ /* 0x008ea20008000800 */
[----:B------:R-:W-:Y:S02]  /*0630*/  IMAD.MOV.U32 R4, RZ, RZ, 0x3f000000 ;  /* 0x3f000000ff047424 */ /* 0x000fe400078e00ff */
[----:B------:R-:W-:Y:S01]  /*0640*/  @!P3 IMAD.MOV.U32 R5, RZ, RZ, 0x3f ;  /* 0x0000003fff05b424 */ /* 0x000fe200078e00ff */
[----:B------:R-:W3:Y:S02]  /*0650*/  @!P3 LDS R8, [UR8+0x38] ;  /* 0x00003808ff08b984 */ /* 0x000ee40008000800 */
[----:B--2---:R-:W-:Y:S02]  /*0660*/  LOP3.LUT R3, R3, 0xff000000, R4, 0xb8, !PT ;  /* 0xff00000003037812 */ /* 0x004fe400078eb804 */
[----:B---3--:R-:W-:-:S03]  /*0670*/  @!P3 LOP3.LUT R4, R8, 0xff, R5, 0xb8, !PT ;  /* 0x000000ff0804b812 */ /* 0x008fc600078eb805 */
[----:B------:R2:W-:Y:S04]  /*0680*/  STS [UR8+0x34], R3 ;  /* 0x00003403ff007988 */ /* 0x0005e80008000808 */
[----:B------:R2:W-:Y:S02]  /*0690*/  @!P3 STS [UR8+0x38], R4 ;  /* 0x00003804ff00b988 */ /* 0x0005e40008000808 */
.L_x_9:
[----:B------:R-:W-:Y:S05]  /*06a0*/  BSYNC.RECONVERGENT B0 ;  /* 0x0000000000007941 */ /* 0x000fea0003800200 */
.L_x_8:
[----:B------:R-:W-:Y:S04]  /*06b0*/  BSSY.RECONVERGENT B0, `(.L_x_10) ;  /* 0x000000e000007945 */ /* 0x000fe80003800200 */
[----:B------:R-:W-:Y:S05]  /*06c0*/  @P3 BRA `(.L_x_11) ;  /* 0x0000000000303947 */ /* 0x000fea0003800000 */
[----:B--2---:R-:W2:Y:S01]  /*06d0*/  LDS R4, [UR8+0x34] ;  /* 0x00003408ff047984 */ /* 0x004ea20008000800 */
[----:B------:R-:W4:Y:S03]  /*06e0*/  LDC.64 R12, c[0x0][0x3a8] ;  /* 0x0000ea00ff0c7b82 */ /* 0x000f260000000a00 */
[----:B---3--:R-:W3:Y:S01]  /*06f0*/  LDS R3, [UR8+0x1c] ;  /* 0x00001c08ff037984 */ /* 0x008ee20008000800 */
[C---:B----4-:R-:W-:Y:S01]  /*0700*/  SHF.L.U64.HI R8, R12.reuse, 0x1, R13 ;  /* 0x000000010c087819 */ /* 0x050fe2000001020d */
[----:B------:R-:W-:-:S03]  /*0710*/  IMAD.SHL.U32 R5, R12, 0x2, RZ ;  /* 0x000000020c057824 */ /* 0x000fc600078e00ff */
[--C-:B------:R-:W-:Y:S02]  /*0720*/  SHF.R.U32.HI R10, RZ, 0x4, R8.reuse ;  /* 0x00000004ff0a7819 */ /* 0x100fe40000011608 */
[----:B------:R-:W-:-:S05]  /*0730*/  SHF.R.U64 R5, R5, 0x4, R8 ;  /* 0x0000000405057819 */ /* 0x000fca0000001208 */
[----:B------:R4:W-:Y:S01]  /*0740*/  STS [UR8+0xc], R5 ;  /* 0x00000c05ff007988 */ /* 0x0009e20008000808 */
[----:B--2---:R-:W-:Y:S02]  /*0750*/  LOP3.LUT R4, R4, 0x7, RZ, 0xb8, !PT ;  /* 0x0000000704047812 */ /* 0x004fe400078eb8ff */
[----:B---3--:R-:W-:-:S03]  /*0760*/  LOP3.LUT R3, R3, 0xf, R10, 0xb8, !PT ;  /* 0x0000000f03037812 */ /* 0x008fc600078eb80a */
[----:B------:R4:W-:Y:S04]  /*0770*/  STS [UR8+0x34], R4 ;  /* 0x00003404ff007988 */ /* 0x0009e80008000808 */
[----:B------:R4:W-:Y:S02]  /*0780*/  STS [UR8+0x1c], R3 ;  /* 0x00001c03ff007988 */ /* 0x0009e40008000808 */
.L_x_11:
[----:B------:R-:W-:Y:S05]  /*0790*/  BSYNC.RECONVERGENT B0 ;  /* 0x0000000000007941 */ /* 0x000fea0003800200 */
.L_x_10:
[----:B------:R-:W-:Y:S04]  /*07a0*/  BSSY.RECONVERGENT B1, `(.L_x_12) ;  /* 0x000001a000017945 */ /* 0x000fe80003800200 */
[----:B------:R-:W-:Y:S04]  /*07b0*/  BSSY.RELIABLE B0, `(.L_x_13) ;  /* 0x0000015000007945 */ /* 0x000fe80003800100 */
[----:B------:R-:W-:Y:S05]  /*07c0*/  @P3 BRA `(.L_x_14) ;  /* 0x0000000000203947 */ /* 0x000fea0003800000 */
[----:B--234-:R-:W2:Y:S02]  /*07d0*/  LDS R3, [UR8+0x34] ;  /* 0x00003408ff037984 */ /* 0x01cea40008000800 */
[----:B--2---:R-:W-:-:S05]  /*07e0*/  LOP3.LUT R3, R3, 0x38, RZ, 0xb8, !PT ;  /* 0x0000003803037812 */ /* 0x004fca00078eb8ff */
[----:B------:R2:W-:Y:S01]  /*07f0*/  STS [UR8+0x34], R3 ;  /* 0x00003403ff007988 */ /* 0x0005e20008000808 */
[----:B------:R-:W-:Y:S05]  /*0800*/  @P3 BRA `(.L_x_15) ;  /* 0x0000000000203947 */ /* 0x000fea0003800000 */
[----:B--2---:R-:W2:Y:S01]  /*0810*/  LDS R3, [UR8+0x8] ;  /* 0x00000808ff037984 */ /* 0x004ea20008000800 */
[----:B------:R-:W-:-:S05]  /*0820*/  IMAD.MOV.U32 R4, RZ, RZ, 0x780 ;  /* 0x00000780ff047424 */ /* 0x000fca00078e00ff */
[----:B--2---:R-:W-:-:S05]  /*0830*/  LOP3.LUT R3, R3, 0x500, R4, 0xd8, !PT ;  /* 0x0000050003037812 */ /* 0x004fca00078ed804 */
[----:B------:R5:W-:Y:S02]  /*0840*/  STS [UR8+0x8], R3 ;  /* 0x00000803ff007988 */ /* 0x000be40008000808 */
.L_x_14:
[----:B------:R-:W-:Y:S05]  /*0850*/  @P3 BRA `(.L_x_16) ;  /* 0x0000000000283947 */ /* 0x000fea0003800000 */
[----:B--2345:R-:W2:Y:S02]  /*0860*/  LDS R3, [UR8+0x8] ;  /* 0x00000808ff037984 */ /* 0x03cea40008000800 */
[----:B--2---:R-:W-:-:S05]  /*0870*/  LOP3.LUT R3, R3, 0x1800, RZ, 0xb8, !PT ;  /* 0x0000180003037812 */ /* 0x004fca00078eb8ff */
[----:B------:R3:W-:Y:S02]  /*0880*/  STS [UR8+0x8], R3 ;  /* 0x00000803ff007988 */ /* 0x0007e40008000808 */
.L_x_15:
[----:B------:R-:W-:Y:S05]  /*0890*/  @P3 BREAK.RELIABLE B0 ;  /* 0x0000000000003942 */ /* 0x000fea0003800100 */
[----:B------:R-:W-:Y:S05]  /*08a0*/  @P3 BRA `(.L_x_17) ;  /* 0x0000000000243947 */ /* 0x000fea0003800000 */
[----:B------:R-:W4:Y:S01]  /*08b0*/  LDS R4, [UR8+0x8] ;  /* 0x00000808ff047984 */ /* 0x000f220008000800 */
[----:B--23--:R-:W-:-:S05]  /*08c0*/  IMAD.MOV.U32 R3, RZ, RZ, 0x6000 ;  /* 0x00006000ff037424 */ /* 0x00cfca00078e00ff */
[----:B----4-:R-:W-:-:S04]  /*08d0*/  LOP3.LUT R3, R4, 0x6000, R3, 0xd8, !PT ;  /* 0x0000600004037812 */ /* 0x010fc800078ed803 */
[----:B------:R-:W-:-:S05]  /*08e0*/  LOP3.LUT R3, R3, 0x400000, RZ, 0xb8, !PT ;  /* 0x0040000003037812 */ /* 0x000fca00078eb8ff */
[----:B------:R2:W-:Y:S02]  /*08f0*/  STS [UR8+0x8], R3 ;  /* 0x00000803ff007988 */ /* 0x0005e40008000808 */
.L_x_16:
[----:B------:R-:W-:Y:S05]  /*0900*/  BSYNC.RELIABLE B0 ;  /* 0x0000000000007941 */ /* 0x000fea0003800100 */
.L_x_13:
[----:B--2345:R-:W2:Y:S02]  /*0910*/  @!P3 LDS R3, [UR8+0x8] ;  /* 0x00000808ff03b984 */ /* 0x03cea40008000800 */
[----:B--2---:R-:W-:-:S05]  /*0920*/  @!P3 LOP3.LUT R3, R3, 0x8000, RZ, 0xb8, !PT ;  /* 0x000080000303b812 */ /* 0x004fca00078eb8ff */
[----:B------:R4:W-:Y:S02]  /*0930*/  @!P3 STS [UR8+0x8], R3 ;  /* 0x00000803ff00b988 */ /* 0x0009e40008000808 */
.L_x_17:
[----:B------:R-:W-:Y:S05]  /*0940*/  BSYNC.RECONVERGENT B1 ;  /* 0x0000000000017941 */ /* 0x000fea0003800200 */
.L_x_12:
[----:B------:R-:W-:Y:S05]  /*0950*/  WARPSYNC.ALL ;  /* 0x0000000000007948 */ /* 0x000fea0003800000 */
[----:B------:R-:W-:Y:S01]  /*0960*/  NOP ;  /* 0x0000000000007918 */ /* 0x000fe20000000000 */
[----:B--234-:R-:W2:Y:S02]  /*0970*/  LDC R3, c[0x0][0x39c] ;  /* 0x0000e700ff037b82 */ /* 0x01cea40000000800 */
[----:B--2---:R-:W-:Y:S01]  /*0980*/  VIADD R3, R3, 0xffffffff ;  /* 0xffffffff03037836 */ /* 0x004fe20000000000 */
[----:B------:R-:W-:Y:S06]  /*0990*/  @P0 BRA `(.L_x_18) ;  /* 0x0000000000300947 */ /* 0x000fec0003800000 */
[----:B------:R-:W2:Y:S01]  /*09a0*/  S2R R4, SR_LANEID ;  /* 0x0000000000047919 */ /* 0x000ea20000000000 */
[----:B------:R-:W-:Y:S05]  /*09b0*/  WARPSYNC.ALL ;  /* 0x0000000000007948 */ /* 0x000fea0003800000 */
[----:B------:R-:W-:Y:S01]  /*09c0*/  NOP ;  /* 0x0000000000007918 */ /* 0x000fe20000000000 */
[----:B--2---:R-:W-:-:S05]  /*09d0*/  IMAD.SHL.U32 R8, R4, 0x4, RZ ;  /* 0x0000000404087824 */ /* 0x004fca00078e00ff */
[----:B------:R-:W2:Y:S01]  /*09e0*/  LDS R9, [R8+UR8] ;  /* 0x0000000808097984 */ /* 0x000ea20008000800 */
[----:B------:R-:W-:-:S05]  /*09f0*/  IADD3 R4, P1, PT, R8, UR6, RZ ;  /* 0x0000000608047c10 */ /* 0x000fca000ff3e0ff */
[----:B------:R-:W-:-:S05]  /*0a00*/  IMAD.X R5, RZ, RZ, UR7, P1 ;  /* 0x00000007ff057e24 */ /* 0x000fca00088e06ff */
[----:B--2---:R2:W3:Y:S01]  /*0a10*/  ATOMG.E.EXCH.STRONG.GPU PT, RZ, [R4], R9 ;  /* 0x0000000904ff73a8 */ /* 0x0044e200041ee100 */
[----:B------:R-:W-:-:S04]  /*0a20*/  DEPBAR {5,4,3,2,1,0} ;  /* 0x0000003f0000791a */ /* 0x000fc80000000000 */
[----:B------:R-:W4:Y:S02]  /*0a30*/  CCTL.E.C.LDCU.IV.DEEP [UR6] ;  /* 0x0000000006007540 */ /* 0x000f240009c08000 */
[----:B----4-:R2:W-:Y:S01]  /*0a40*/  UTMACCTL.IV [UR6] ;  /* 0x00000000060079b9 */ /* 0x0105e20008000000 */
[----:B------:R-:W-:Y:S01]  /*0a50*/  NOP ;  /* 0x0000000000007918 */ /* 0x000fe20000000000 */
.L_x_18:
[----:B------:R-:W-:Y:S05]  /*0a60*/  @P0 BRA `(.L_x_19) ;  /* 0x00000000000c0947 */ /* 0x000fea0003800000 */
[----:B------:R0:W-:Y:S01]  /*0a70*/  UTMACMDFLUSH ;  /* 0x00000000000079b7 */ /* 0x0001e20000000000 */
[----:B------:R-:W-:Y:S05]  /*0a80*/  @P0 BRA `(.L_x_19) ;  /* 0x0000000000040947 */ /* 0x000fea0003800000 */
[----:B------:R-:W-:-:S04]  /*0a90*/  DEPBAR.LE SB0, 0x0 ;  /* 0x000080000000791a */ /* 0x000fc80000000000 */
.L_x_19:
[----:B------:R-:W-:Y:S05]  /*0aa0*/  WARPSYNC.ALL ;  /* 0x0000000000007948 */ /* 0x000fea0003800000 */
[----:B------:R-:W-:Y:S01]  /*0ab0*/  NOP ;  /* 0x0000000000007918 */ /* 0x000fe20000000000 */
[----:B---3--:R-:W-:Y:S06]  /*0ac0*/  BAR.SYNC.DEFER_BLOCKING 0x0 ;  /* 0x0000000000007b1d */ /* 0x008fec0000010000 */
[----:B------:R-:W-:Y:S02]  /*0ad0*/  BSSY.RECONVERGENT B1, `(.L_x_20) ;  /* 0x000000b000017945 */ /* 0x000fe40003800200 */
[----:B------:R-:W-:Y:S06]  /*0ae0*/  BAR.SYNC.DEFER_BLOCKING 0x0 ;  /* 0x0000000000007b1d */ /* 0x000fec0000010000 */
[----:B------:R3:W-:Y:S01]  /*0af0*/  @!P0 STS [R7], RZ ;  /* 0x000000ff07008388 */ /* 0x0007e20000000800 */
[----:B------:R-:W-:Y:S01]  /*0b00*/  NOP ;  /* 0x0000000000007918 */ /* 0x000fe20000000000 */
[----:B------:R-:W-:Y:S05]  /*0b10*/  @P3 BRA `(.L_x_21) ;  /* 0x0000000000183947 */ /* 0x000fea0003800000 */
[----:B--2---:R-:W2:Y:S01]  /*0b20*/  LDS R4, [UR8+0x8] ;  /* 0x00000808ff047984 */ /* 0x004ea20008000800 */
[----:B------:R-:W4:Y:S01]  /*0b30*/  LDC.64 R8, c[0x0][0x388] ;  /* 0x0000e200ff087b82 */ /* 0x000f220000000a00 */
[----:B------:R-:W-:Y:S02]  /*0b40*/  IMAD.MOV.U32 R5, RZ, RZ, 0x70 ;  /* 0x00000070ff057424 */ /* 0x000fe400078e00ff */
[----:B----4-:R4:W-:Y:S03]  /*0b50*/  STS.64 [UR8], R8 ;  /* 0x00000008ff007988 */ /* 0x0109e60008000a08 */
[----:B--2---:R-:W-:-:S05]  /*0b60*/  LOP3.LUT R4, R4, 0x10, R5, 0xd8, !PT ;  /* 0x0000001004047812 */ /* 0x004fca00078ed805 */
[----:B------:R4:W-:Y:S02]  /*0b70*/  STS [UR8+0x8], R4 ;  /* 0x00000804ff007988 */ /* 0x0009e40008000808 */
.L_x_21:
[----:B--2---:R-:W-:Y:S05]  /*0b80*/  BSYNC.RECONVERGENT B1 ;  /* 0x0000000000017941 */ /* 0x004fea0003800200 */
.L_x_20:
[----:B------:R-:W-:Y:S04]  /*0b90*/  BSSY.RECONVERGENT B1, `(.L_x_22) ;  /* 0x000000a000017945 */ /* 0x000fe80003800200 */
[----:B------:R-:W-:Y:S05]  /*0ba0*/  @P3 BRA `(.L_x_23) ;  /* 0x0000000000203947 */ /* 0x000fea0003800000 */
[----:B----4-:R-:W2:Y:S01]  /*0bb0*/  LDS R4, [UR8+0x34] ;  /* 0x00003408ff047984 */ /* 0x010ea20008000800 */
[----:B------:R-:W-:Y:S02]  /*0bc0*/  IMAD.MOV.U32 R9, RZ, RZ, 0x3f000000 ;  /* 0x3f000000ff097424 */ /* 0x000fe400078e00ff */
[----:B------:R-:W-:Y:S01]  /*0bd0*/  @!P3 IMAD.MOV.U32 R8, RZ, RZ, 0x3f ;  /* 0x0000003fff08b424 */ /* 0x000fe200078e00ff */
[----:B------:R-:W4:Y:S02]  /*0be0*/  @!P3 LDS R5, [UR8+0x38] ;  /* 0x00003808ff05b984 */ /* 0x000f240008000800 */
[----:B--2---:R-:W-:Y:S02]  /*0bf0*/  LOP3.LUT R4, R4, 0xff000000, R9, 0xb8, !PT ;  /* 0xff00000004047812 */ /* 0x004fe400078eb809 */
[----:B----4-:R-:W-:-:S03]  /*0c00*/  @!P3 LOP3.LUT R5, R5, 0xff, R8, 0xb8, !PT ;  /* 0x000000ff0505b812 */ /* 0x010fc600078eb808 */
[----:B------:R2:W-:Y:S04]  /*0c10*/  STS [UR8+0x34], R4 ;  /* 0x00003404ff007988 */ /* 0x0005e80008000808 */
[----:B------:R2:W-:Y:S02]  /*0c20*/  @!P3 STS [UR8+0x38], R5 ;  /* 0x00003805ff00b988 */ /* 0x0005e40008000808 */
.L_x_23:
[----:B------:R-:W-:Y:S05]  /*0c30*/  BSYNC.RECONVERGENT B1 ;  /* 0x0000000000017941 */ /* 0x000fea0003800200 */
.L_x_22:
[----:B------:R-:W-:Y:S04]  /*0c40*/  BSSY.RECONVERGENT B1, `(.L_x_24) ;  /* 0x0000004000017945 */ /* 0x000fe80003800200 */
[----:B------:R-:W-:Y:S05]  /*0c50*/  @P3 BRA `(.L_x_25) ;  /* 0x0000000000083947 */ /* 0x000fea0003800000 */
[----:B------:R5:W-:Y:S04]  /*0c60*/  STS [UR8+0x24], R11 ;  /* 0x0000240bff007988 */ /* 0x000be80008000808 */
[----:B------:R5:W-:Y:S02]  /*0c70*/  STS [UR8+0x20], R3 ;  /* 0x00002003ff007988 */ /* 0x000be40008000808 */
.L_x_25:
[----:B------:R-:W-:Y:S05]  /*0c80*/  BSYNC.RECONVERGENT B1 ;  /* 0x0000000000017941 */ /* 0x000fea0003800200 */
.L_x_24:
[----:B------:R-:W-:Y:S04]  /*0c90*/  BSSY.RECONVERGENT B1, `(.L_x_26) ;  /* 0x000000e000017945 */ /* 0x000fe80003800200 */
[----:B------:R-:W-:Y:S05]  /*0ca0*/  @P3 BRA `(.L_x_27) ;  /* 0x0000000000303947 */ /* 0x000fea0003800000 */
[----:B--2---:R-:W2:Y:S01]  /*0cb0*/  LDS R5, [UR8+0x34] ;  /* 0x00003408ff057984 */ /* 0x004ea20008000800 */
[----:B----4-:R-:W4:Y:S03]  /*0cc0*/  LDC.64 R8, c[0x0][0x3b0] ;  /* 0x0000ec00ff087b82 */ /* 0x010f260000000a00 */
[----:B------:R-:W3:Y:S01]  /*0cd0*/  LDS R4, [UR8+0x1c] ;  /* 0x00001c08ff047984 */ /* 0x000ee20008000800 */
[C---:B----4-:R-:W-:Y:S01]  /*0ce0*/  SHF.L.U64.HI R9, R8.reuse, 0x1, R9 ;  /* 0x0000000108097819 */ /* 0x050fe20000010209 */
[----:B------:R-:W-:-:S03]  /*0cf0*/  IMAD.SHL.U32 R8, R8, 0x2, RZ ;  /* 0x0000000208087824 */ /* 0x000fc600078e00ff */
[--C-:B-----5:R-:W-:Y:S02]  /*0d00*/  SHF.R.U32.HI R11, RZ, 0x4, R9.reuse ;  /* 0x00000004ff0b7819 */ /* 0x120fe40000011609 */
[----:B------:R-:W-:-:S05]  /*0d10*/  SHF.R.U64 R8, R8, 0x4, R9 ;  /* 0x0000000408087819 */ /* 0x000fca0000001209 */
[----:B------:R4:W-:Y:S01]  /*0d20*/  STS [UR8+0xc], R8 ;  /* 0x00000c08ff007988 */ /* 0x0009e20008000808 */
[----:B--2---:R-:W-:Y:S02]  /*0d30*/  LOP3.LUT R5, R5, 0x7, RZ, 0xb8, !PT ;  /* 0x0000000705057812 */ /* 0x004fe400078eb8ff */
[----:B---3--:R-:W-:-:S03]  /*0d40*/  LOP3.LUT R4, R4, 0xf, R11, 0xb8, !PT ;  /* 0x0000000f04047812 */ /* 0x008fc600078eb80b */
[----:B------:R4:W-:Y:S04]  /*0d50*/  STS [UR8+0x34], R5 ;  /* 0x00003405ff007988 */ /* 0x0009e80008000808 */
[----:B------:R4:W-:Y:S02]  /*0d60*/  STS [UR8+0x1c], R4 ;  /* 0x00001c04ff007988 */ /* 0x0009e40008000808 */
.L_x_27:
[----:B------:R-:W-:Y:S05]  /*0d70*/  BSYNC.RECONVERGENT B1 ;  /* 0x0000000000017941 */ /* 0x000fea0003800200 */
.L_x_26:
[----:B------:R-:W-:Y:S04]  /*0d80*/  BSSY.RECONVERGENT B2, `(.L_x_28) ;  /* 0x000001a000027945 */ /* 0x000fe80003800200 */
[----:B------:R-:W-:Y:S04]  /*0d90*/  BSSY.RELIABLE B1, `(.L_x_29) ;  /* 0x0000015000017945 */ /* 0x000fe80003800100 */
[----:B------:R-:W-:Y:S05]  /*0da0*/  @P3 BRA `(.L_x_30) ;  /* 0x0000000000203947 */ /* 0x000fea0003800000 */
[----:B--2-4-:R-:W2:Y:S02]  /*0db0*/  LDS R4, [UR8+0x34] ;  /* 0x00003408ff047984 */ /* 0x014ea40008000800 */
[----:B--2---:R-:W-:-:S05]  /*0dc0*/  LOP3.LUT R4, R4, 0x38, RZ, 0xb8, !PT ;  /* 0x0000003804047812 */ /* 0x004fca00078eb8ff */
[----:B------:R2:W-:Y:S01]  /*0dd0*/  STS [UR8+0x34], R4 ;  /* 0x00003404ff007988 */ /* 0x0005e20008000808 */
[----:B------:R-:W-:Y:S05]  /*0de0*/  @P3 BRA `(.L_x_31) ;  /* 0x0000000000203947 */ /* 0x000fea0003800000 */
[----:B--2---:R-:W2:Y:S01]  /*0df0*/  LDS R4, [UR8+0x8] ;  /* 0x00000808ff047984 */ /* 0x004ea20008000800 */
[----:B------:R-:W-:-:S05]  /*0e00*/  IMAD.MOV.U32 R5, RZ, RZ, 0x780 ;  /* 0x00000780ff057424 */ /* 0x000fca00078e00ff */
[----:B--2---:R-:W-:-:S05]  /*0e10*/  LOP3.LUT R4, R4, 0x500, R5, 0xd8, !PT ;  /* 0x0000050004047812 */ /* 0x004fca00078ed805 */
[----:B------:R2:W-:Y:S02]  /*0e20*/  STS [UR8+0x8], R4 ;  /* 0x00000804ff007988 */ /* 0x0005e40008000808 */
.L_x_30:
[----:B------:R-:W-:Y:S05]  /*0e30*/  @P3 BRA `(.L_x_32) ;  /* 0x0000000000283947 */ /* 0x000fea0003800000 */
[----:B--2-4-:R-:W2:Y:S02]  /*0e40*/  LDS R4, [UR8+0x8] ;  /* 0x00000808ff047984 */ /* 0x014ea40008000800 */
[----:B--2---:R-:W-:-:S05]  /*0e50*/  LOP3.LUT R4, R4, 0x1800, RZ, 0xb8, !PT ;  /* 0x0000180004047812 */ /* 0x004fca00078eb8ff */
[----:B------:R4:W-:Y:S02]  /*0e60*/  STS [UR8+0x8], R4 ;  /* 0x00000804ff007988 */ /* 0x0009e40008000808 */
.L_x_31:
[----:B------:R-:W-:Y:S05]  /*0e70*/  @P3 BREAK.RELIABLE B1 ;  /* 0x0000000000013942 */ /* 0x000fea0003800100 */
[----:B------:R-:W-:Y:S05]  /*0e80*/  @P3 BRA `(.L_x_33) ;  /* 0x0000000000243947 */ /* 0x000fea0003800000 */
[----:B--2-4-:R-:W2:Y:S01]  /*0e90*/  LDS R4, [UR8+0x8] ;  /* 0x00000808ff047984 */ /* 0x014ea20008000800 */
[----:B------:R-:W-:-:S05]  /*0ea0*/  IMAD.MOV.U32 R5, RZ, RZ, 0x6000 ;  /* 0x00006000ff057424 */ /* 0x000fca00078e00ff */
[----:B--2---:R-:W-:-:S04]  /*0eb0*/  LOP3.LUT R4, R4, 0x6000, R5, 0xd8, !PT ;  /* 0x0000600004047812 */ /* 0x004fc800078ed805 */
[----:B------:R-:W-:-:S05]  /*0ec0*/  LOP3.LUT R4, R4, 0x400000, RZ, 0xb8, !PT ;  /* 0x0040000004047812 */ /* 0x000fca00078eb8ff */
[----:B------:R2:W-:Y:S02]  /*0ed0*/  STS [UR8+0x8], R4 ;  /* 0x00000804ff007988 */ /* 0x0005e40008000808 */
.L_x_32:
[----:B------:R-:W-:Y:S05]  /*0ee0*/  BSYNC.RELIABLE B1 ;  /* 0x0000000000017941 */ /* 0x000fea0003800100 */
.L_x_29:
[----:B--2-4-:R-:W2:Y:S02]  /*0ef0*/  @!P3 LDS R4, [UR8+0x8] ;  /* 0x00000808ff04b984 */ /* 0x014ea40008000800 */
[----:B--2---:R-:W-:-:S05]  /*0f00*/  @!P3 LOP3.LUT R4, R4, 0x8000, RZ, 0xb8, !PT ;  /* 0x000080000404b812 */ /* 0x004fca00078eb8ff */
[----:B------:R2:W-:Y:S02]  /*0f10*/  @!P3 STS [UR8+0x8], R4 ;  /* 0x00000804ff00b988 */ /* 0x0005e40008000808 */
.L_x_33:
[----:B------:R-:W-:Y:S05]  /*0f20*/  BSYNC.RECONVERGENT B2 ;  /* 0x0000000000027941 */ /* 0x000fea0003800200 */
.L_x_28:
[----:B------:R-:W-:Y:S05]  /*0f30*/  WARPSYNC.ALL ;  /* 0x0000000000007948 */ /* 0x000fea0003800000 */
[----:B------:R-:W-:Y:S01]  /*0f40*/  NOP ;  /* 0x0000000000007918 */ /* 0x000fe20000000000 */
[----:B------:R-:W-:-:S04]  /*0f50*/  UIADD3 UR5, UPT, UPT, UR4, 0x80, URZ ;  /* 0x0000008004057890 */ /* 0x000fc8000fffe0ff */
[----:B------:R-:W-:-:S04]  /*0f60*/  UIADD3 UR12, UP0, UPT, UR5, UR14, URZ ;  /* 0x0000000e050c7290 */ /* 0x000fc8000ff1e0ff */
[----:B------:R-:W-:Y:S01]  /*0f70*/  ULEA.HI.X.SX32 UR13, UR5, UR15, 0x1, UP0 ;  /* 0x0000000f050d7291 */ /* 0x000fe200080f0eff */
[----:B------:R-:W-:Y:S11]  /*0f80*/  @P0 BRA `(.L_x_34) ;  /* 0x0000000000300947 */ /* 0x000ff60003800000 */
[----:B--2-4-:R-:W2:Y:S01]  /*0f90*/  S2R R4, SR_LANEID ;  /* 0x0000000000047919 */ /* 0x014ea20000000000 */
[----:B------:R-:W-:Y:S05]  /*0fa0*/  WARPSYNC.ALL ;  /* 0x0000000000007948 */ /* 0x000fea0003800000 */
[----:B------:R-:W-:Y:S01]  /*0fb0*/  NOP ;  /* 0x0000000000007918 */ /* 0x000fe20000000000 */
[----:B--2---:R-:W-:-:S05]  /*0fc0*/  IMAD.SHL.U32 R8, R4, 0x4, RZ ;  /* 0x0000000404087824 */ /* 0x004fca00078e00ff */
[----:B------:R-:W2:Y:S01]  /*0fd0*/  LDS R9, [R8+UR8] ;  /* 0x0000000808097984 */ /* 0x000ea20008000800 */
[----:B------:R-:W-:-:S05]  /*0fe0*/  IADD3 R4, P1, PT, R8, UR12, RZ ;  /* 0x0000000c08047c10 */ /* 0x000fca000ff3e0ff */
[----:B------:R-:W-:-:S05]  /*0ff0*/  IMAD.X R5, RZ, RZ, UR13, P1 ;  /* 0x0000000dff057e24 */ /* 0x000fca00088e06ff */
[----:B--2---:R2:W4:Y:S01]  /*1000*/  ATOMG.E.EXCH.STRONG.GPU PT, RZ, [R4], R9 ;  /* 0x0000000904ff73a8 */ /* 0x00452200041ee100 */
[----:B------:R-:W-:-:S04]  /*1010*/  DEPBAR {5,4,3,2,1,0} ;  /* 0x0000003f0000791a */ /* 0x000fc80000000000 */
[----:B------:R-:W3:Y:S02]  /*1020*/  CCTL.E.C.LDCU.IV.DEEP [UR12] ;  /* 0x000000000c007540 */ /* 0x000ee40009c08000 */
[----:B---3--:R2:W-:Y:S01]  /*1030*/  UTMACCTL.IV [UR12] ;  /* 0x000000000c0079b9 */ /* 0x0085e20008000000 */
[----:B------:R-:W-:Y:S01]  /*1040*/  NOP ;  /* 0x0000000000007918 */ /* 0x000fe20000000000 */
.L_x_34:
[----:B------:R-:W-:Y:S05]  /*1050*/  @P0 BRA `(.L_x_35) ;  /* 0x00000000000c0947 */ /* 0x000fea0003800000 */
[----:B------:R0:W-:Y:S01]  /*1060*/  UTMACMDFLUSH ;  /* 0x00000000000079b7 */ /* 0x0001e20000000000 */
[----:B------:R-:W-:Y:S05]  /*1070*/  @P0 BRA `(.L_x_35) ;  /* 0x0000000000040947 */ /* 0x000fea0003800000 */
[----:B------:R-:W-:-:S04]  /*1080*/  DEPBAR.LE SB0, 0x0 ;  /* 0x000080000000791a */ /* 0x000fc80000000000 */
.L_x_35:
[----:B------:R-:W-:Y:S05]  /*1090*/  WARPSYNC.ALL ;  /* 0x0000000000007948 */ /* 0x000fea0003800000 */
[----:B------:R-:W-:Y:S01]  /*10a0*/  NOP ;  /* 0x0000000000007918 */ /* 0x000fe20000000000 */
[----:B----4-:R-:W-:Y:S06]  /*10b0*/  BAR.SYNC.DEFER_BLOCKING 0x0 ;  /* 0x0000000000007b1d */ /* 0x010fec0000010000 */
[----:B------:R-:W-:Y:S02]  /*10c0*/  BSSY.RECONVERGENT B2, `(.L_x_36) ;  /* 0x000000b000027945 */ /* 0x000fe40003800200 */
[----:B------:R-:W-:Y:S06]  /*10d0*/  BAR.SYNC.DEFER_BLOCKING 0x0 ;  /* 0x0000000000007b1d */ /* 0x000fec0000010000 */
[----:B------:R4:W-:Y:S01]  /*10e0*/  @!P0 STS [R7], RZ ;  /* 0x000000ff07008388 */ /* 0x0009e20000000800 */
[----:B------:R-:W-:Y:S01]  /*10f0*/  NOP ;  /* 0x0000000000007918 */ /* 0x000fe20000000000 */
[----:B------:R-:W-:Y:S05]  /*1100*/  @P3 BRA `(.L_x_37) ;  /* 0x0000000000183947 */ /* 0x000fea0003800000 */
[----:B--2---:R-:W2:Y:S01]  /*1110*/  LDS R4, [UR8+0x8] ;  /* 0x00000808ff047984 */ /* 0x004ea20008000800 */
[----:B------:R-:W3:Y:S01]  /*1120*/  LDC.64 R8, c[0x0][0x390] ;  /* 0x0000e400ff087b82 */ /* 0x000ee20000000a00 */
[----:B------:R-:W-:Y:S02]  /*1130*/  IMAD.MOV.U32 R5, RZ, RZ, 0x70 ;  /* 0x00000070ff057424 */ /* 0x000fe400078e00ff */
[----:B---3--:R3:W-:Y:S03]  /*1140*/  STS.64 [UR8], R8 ;  /* 0x00000008ff007988 */ /* 0x0087e60008000a08 */
[----:B--2---:R-:W-:-:S05]  /*1150*/  LOP3.LUT R4, R4, 0x10, R5, 0xd8, !PT ;  /* 0x0000001004047812 */ /* 0x004fca00078ed805 */
[----:B------:R3:W-:Y:S02]  /*1160*/  STS [UR8+0x8], R4 ;  /* 0x00000804ff007988 */ /* 0x0007e40008000808 */
.L_x_37:
[----:B--2---:R-:W-:Y:S05]  /*1170*/  BSYNC.RECONVERGENT B2 ;  /* 0x0000000000027941 */ /* 0x004fea0003800200 */
.L_x_36:
[----:B------:R-:W-:Y:S04]  /*1180*/  BSSY.RECONVERGENT B3, `(.L_x_38) ;  /* 0x0000011000037945 */ /* 0x000fe80003800200 */
[----:B------:R-:W-:Y:S04]  /*1190*/  BSSY.RELIABLE B2, `(.L_x_39) ;  /* 0x000000e000027945 */ /* 0x000fe80003800100 */
[----:B------:R-:W-:Y:S05]  /*11a0*/  @P3 BRA `(.L_x_40) ;  /* 0x0000000000243947 */ /* 0x000fea0003800000 */
[----:B---3--:R-:W2:Y:S01]  /*11b0*/  LDS R4, [UR8+0x34] ;  /* 0x00003408ff047984 */ /* 0x008ea20008000800 */
[----:B------:R-:W-:-:S05]  /*11c0*/  IMAD.MOV.U32 R5, RZ, RZ, 0x3f000000 ;  /* 0x3f000000ff057424 */ /* 0x000fca00078e00ff */
[----:B--2---:R-:W-:-:S05]  /*11d0*/  LOP3.LUT R4, R4, 0xff000000, R5, 0xb8, !PT ;  /* 0xff00000004047812 */ /* 0x004fca00078eb805 */
[----:B------:R2:W-:Y:S01]  /*11e0*/  STS [UR8+0x34], R4 ;  /* 0x00003404ff007988 */ /* 0x0005e20008000808 */
[----:B------:R-:W-:Y:S05]  /*11f0*/  @P3 BRA `(.L_x_41) ;  /* 0x00000000001c3947 */ /* 0x000fea0003800000 */
[----:B--2---:R-:W2:Y:S01]  /*1200*/  LDS R4, [UR8+0x38] ;  /* 0x00003808ff047984 */ /* 0x004ea20008000800 */
[----:B------:R-:W-:-:S05]  /*1210*/  IMAD.MOV.U32 R5, RZ, RZ, 0x3f ;  /* 0x0000003fff057424 */ /* 0x000fca00078e00ff */
[----:B--2---:R-:W-:-:S05]  /*1220*/  LOP3.LUT R4, R4, 0xff, R5, 0xb8, !PT ;  /* 0x000000ff04047812 */ /* 0x004fca00078eb805 */
[----:B------:R2:W-:Y:S02]  /*1230*/  STS [UR8+0x38], R4 ;  /* 0x00003804ff007988 */ /* 0x0005e40008000808 */
.L_x_40:
[----:B------:R-:W-:Y:S05]  /*1240*/  @P3 BREAK.RELIABLE B2 ;  /* 0x0000000000023942 */ /* 0x000fea0003800100 */
[----:B------:R-:W-:Y:S05]  /*1250*/  @P3 BRA `(.L_x_42) ;  /* 0x00000000000c3947 */ /* 0x000fea0003800000 */
[----:B------:R2:W-:Y:S02]  /*1260*/  STS [UR8+0x20], R3 ;  /* 0x00002003ff007988 */ /* 0x0005e40008000808 */
.L_x_41:
[----:B------:R-:W-:Y:S05]  /*1270*/  BSYNC.RELIABLE B2 ;  /* 0x0000000000027941 */ /* 0x000fea0003800100 */
.L_x_39:
[----:B------:R2:W-:Y:S02]  /*1280*/  @!P3 STS [UR8+0x24], R2 ;  /* 0x00002402ff00b988 */ /* 0x0005e40008000808 */
.L_x_42:
[----:B------:R-:W-:Y:S05]  /*1290*/  BSYNC.RECONVERGENT B3 ;  /* 0x0000000000037941 */ /* 0x000fea0003800200 */
.L_x_38:
[----:B------:R-:W-:Y:S05]  /*12a0*/  WARPSYNC.ALL ;  /* 0x0000000000007948 */ /* 0x000fea0003800000 */
[----:B------:R-:W-:Y:S01]  /*12b0*/  NOP ;  /* 0x0000000000007918 */ /* 0x000fe20000000000 */
[----:B------:R-:W-:Y:S04]  /*12c0*/  BSSY.RECONVERGENT B3, `(.L_x_43) ;  /* 0x000000e000037945 */ /* 0x000fe80003800200 */
[----:B------:R-:W-:Y:S05]  /*12d0*/  @P3 BRA `(.L_x_44) ;  /* 0x0000000000303947 */ /* 0x000fea0003800000 */
[----:B--2--5:R-:W2:Y:S01]  /*12e0*/  LDS R3, [UR8+0x34] ;  /* 0x00003408ff037984 */ /* 0x024ea20008000800 */
[----:B---3--:R-:W3:Y:S03]  /*12f0*/  LDC.64 R4, c[0x0][0x3b8] ;  /* 0x0000ee00ff047b82 */ /* 0x008ee60000000a00 */
[----:B------:R-:W5:Y:S01]  /*1300*/  LDS R2, [UR8+0x1c] ;  /* 0x00001c08ff027984 */ /* 0x000f620008000800 */
[C---:B---3--:R-:W-:Y:S01]  /*1310*/  SHF.L.U64.HI R5, R4.reuse, 0x1, R5 ;  /* 0x0000000104057819 */ /* 0x048fe20000010205 */
[----:B------:R-:W-:-:S03]  /*1320*/  IMAD.SHL.U32 R4, R4, 0x2, RZ ;  /* 0x0000000204047824 */ /* 0x000fc600078e00ff */
[--C-:B----4-:R-:W-:Y:S02]  /*1330*/  SHF.R.U32.HI R7, RZ, 0x4, R5.reuse ;  /* 0x00000004ff077819 */ /* 0x110fe40000011605 */
[----:B------:R-:W-:-:S05]  /*1340*/  SHF.R.U64 R4, R4, 0x4, R5 ;  /* 0x0000000404047819 */ /* 0x000fca0000001205 */
[----:B------:R3:W-:Y:S01]  /*1350*/  STS [UR8+0xc], R4 ;  /* 0x00000c04ff007988 */ /* 0x0007e20008000808 */
[----:B--2---:R-:W-:Y:S02]  /*1360*/  LOP3.LUT R3, R3, 0x7, RZ, 0xb8, !PT ;  /* 0x0000000703037812 */ /* 0x004fe400078eb8ff */
[----:B-----5:R-:W-:-:S03]  /*1370*/  LOP3.LUT R2, R2, 0xf, R7, 0xb8, !PT ;  /* 0x0000000f02027812 */ /* 0x020fc600078eb807 */
[----:B------:R3:W-:Y:S04]  /*1380*/  STS [UR8+0x34], R3 ;  /* 0x00003403ff007988 */ /* 0x0007e80008000808 */
[----:B------:R3:W-:Y:S02]  /*1390*/  STS [UR8+0x1c], R2 ;  /* 0x00001c02ff007988 */ /* 0x0007e40008000808 */
.L_x_44:
[----:B------:R-:W-:Y:S05]  /*13a0*/  BSYNC.RECONVERGENT B3 ;  /* 0x0000000000037941 */ /* 0x000fea0003800200 */
.L_x_43:
[----:B------:R-:W-:Y:S04]  /*13b0*/  BSSY.RECONVERGENT B4, `(.L_x_45) ;  /* 0x000001a000047945 */ /* 0x000fe80003800200 */
[----:B------:R-:W-:Y:S04]  /*13c0*/  BSSY.RELIABLE B3, `(.L_x_46) ;  /* 0x0000015000037945 */ /* 0x000fe80003800100 */
[----:B------:R-:W-:Y:S05]  /*13d0*/  @P3 BRA `(.L_x_47) ;  /* 0x0000000000203947 */ /* 0x000fea0003800000 */
[----:B--23--:R-:W2:Y:S02]  /*13e0*/  LDS R2, [UR8+0x34] ;  /* 0x00003408ff027984 */ /* 0x00cea40008000800 */
[----:B--2---:R-:W-:-:S05]  /*13f0*/  LOP3.LUT R2, R2, 0x38, RZ, 0xb8, !PT ;  /* 0x0000003802027812 */ /* 0x004fca00078eb8ff */
[----:B------:R2:W-:Y:S01]  /*1400*/  STS [UR8+0x34], R2 ;  /* 0x00003402ff007988 */ /* 0x0005e20008000808 */
[----:B------:R-:W-:Y:S05]  /*1410*/  @P3 BRA `(.L_x_48) ;  /* 0x0000000000203947 */ /* 0x000fea0003800000 */
[----:B--2---:R-:W2:Y:S01]  /*1420*/  LDS R2, [UR8+0x8] ;  /* 0x00000808ff027984 */ /* 0x004ea20008000800 */
[----:B-----5:R-:W-:-:S05]  /*1430*/  IMAD.MOV.U32 R3, RZ, RZ, 0x780 ;  /* 0x00000780ff037424 */ /* 0x020fca00078e00ff */
[----:B--2---:R-:W-:-:S05]  /*1440*/  LOP3.LUT R2, R2, 0x500, R3, 0xd8, !PT ;  /* 0x0000050002027812 */ /* 0x004fca00078ed803 */
[----:B------:R2:W-:Y:S02]  /*1450*/  STS [UR8+0x8], R2 ;  /* 0x00000802ff007988 */ /* 0x0005e40008000808 */
.L_x_47:
[----:B------:R-:W-:Y:S05]  /*1460*/  @P3 BRA `(.L_x_49) ;  /* 0x0000000000283947 */ /* 0x000fea0003800000 */
[----:B--23--:R-:W2:Y:S02]  /*1470*/  LDS R2, [UR8+0x8] ;  /* 0x00000808ff027984 */ /* 0x00cea40008000800 */
[----:B--2---:R-:W-:-:S05]  /*1480*/  LOP3.LUT R2, R2, 0x1800, RZ, 0xb8, !PT ;  /* 0x0000180002027812 */ /* 0x004fca00078eb8ff */
[----:B------:R3:W-:Y:S02]  /*1490*/  STS [UR8+0x8], R2 ;  /* 0x00000802ff007988 */ /* 0x0007e40008000808 */
.L_x_48:
[----:B------:R-:W-:Y:S05]  /*14a0*/  @P3 BREAK.RELIABLE B3 ;  /* 0x0000000000033942 */ /* 0x000fea0003800100 */
[----:B------:R-:W-:Y:S05]  /*14b0*/  @P3 BRA `(.L_x_50) ;  /* 0x0000000000243947 */ /* 0x000fea0003800000 */
[----:B--23--:R-:W2:Y:S01]  /*14c0*/  LDS R2, [UR8+0x8] ;  /* 0x00000808ff027984 */ /* 0x00cea20008000800 */
[----:B-----5:R-:W-:-:S05]  /*14d0*/  IMAD.MOV.U32 R3, RZ, RZ, 0x6000 ;  /* 0x00006000ff037424 */ /* 0x020fca00078e00ff */
[----:B--2---:R-:W-:-:S04]  /*14e0*/  LOP3.LUT R2, R2, 0x6000, R3, 0xd8, !PT ;  /* 0x0000600002027812 */ /* 0x004fc800078ed803 */
[----:B------:R-:W-:-:S05]  /*14f0*/  LOP3.LUT R2, R2, 0x400000, RZ, 0xb8, !PT ;  /* 0x0040000002027812 */ /* 0x000fca00078eb8ff */
[----:B------:R2:W-:Y:S02]  /*1500*/  STS [UR8+0x8], R2 ;  /* 0x00000802ff007988 */ /* 0x0005e40008000808 */
.L_x_49:
[----:B------:R-:W-:Y:S05]  /*1510*/  BSYNC.RELIABLE B3 ;  /* 0x0000000000037941 */ /* 0x000fea0003800100 */
.L_x_46:
[----:B--23--:R-:W2:Y:S02]  /*1520*/  @!P3 LDS R2, [UR8+0x8] ;  /* 0x00000808ff02b984 */ /* 0x00cea40008000800 */
[----:B--2---:R-:W-:-:S05]  /*1530*/  @!P3 LOP3.LUT R2, R2, 0x8000, RZ, 0xb8, !PT ;  /* 0x000080000202b812 */ /* 0x004fca00078eb8ff */
[----:B------:R2:W-:Y:S02]  /*1540*/  @!P3 STS [UR8+0x8], R2 ;  /* 0x00000802ff00b988 */ /* 0x0005e40008000808 */
.L_x_50:
[----:B------:R-:W-:Y:S05]  /*1550*/  BSYNC.RECONVERGENT B4 ;  /* 0x0000000000047941 */ /* 0x000fea0003800200 */
.L_x_45:
[----:B------:R-:W-:Y:S05]  /*1560*/  WARPSYNC.ALL ;  /* 0x0000000000007948 */ /* 0x000fea0003800000 */
[----:B------:R-:W-:Y:S01]  /*1570*/  NOP ;  /* 0x0000000000007918 */ /* 0x000fe20000000000 */
[----:B------:R-:W-:-:S04]  /*1580*/  UIADD3 UR4, UPT, UPT, UR4, 0x100, URZ ;  /* 0x0000010004047890 */ /* 0x000fc8000fffe0ff */
[----:B------:R-:W-:-:S04]  /*1590*/  UIADD3 UR14, UP0, UPT, UR4, UR14, URZ ;  /* 0x0000000e040e7290 */ /* 0x000fc8000ff1e0ff */
[----:B------:R-:W-:Y:S01]  /*15a0*/  ULEA.HI.X.SX32 UR15, UR4, UR15, 0x1, UP0 ;  /* 0x0000000f040f7291 */ /* 0x000fe200080f0eff */
[----:B------:R-:W-:Y:S11]  /*15b0*/  @P0 BRA `(.L_x_51) ;  /* 0x0000000000300947 */ /* 0x000ff60003800000 */
[----:B--23--:R-:W2:Y:S01]  /*15c0*/  S2R R2, SR_LANEID ;  /* 0x0000000000027919 */ /* 0x00cea20000000000 */
[----:B------:R-:W-:Y:S05]  /*15d0*/  WARPSYNC.ALL ;  /* 0x0000000000007948 */ /* 0x000fea0003800000 */
[----:B------:R-:W-:Y:S01]  /*15e0*/  NOP ;  /* 0x0000000000007918 */ /* 0x000fe20000000000 */
[----:B--2---:R-:W-:-:S05]  /*15f0*/  IMAD.SHL.U32 R4, R2, 0x4, RZ ;  /* 0x0000000402047824 */ /* 0x004fca00078e00ff */
[----:B------:R-:W2:Y:S01]  /*1600*/  LDS R5, [R4+UR8] ;  /* 0x0000000804057984 */ /* 0x000ea20008000800 */
[----:B------:R-:W-:-:S05]  /*1610*/  IADD3 R2, P1, PT, R4, UR14, RZ ;  /* 0x0000000e04027c10 */ /* 0x000fca000ff3e0ff */
[----:B-----5:R-:W-:-:S05]  /*1620*/  IMAD.X R3, RZ, RZ, UR15, P1 ;  /* 0x0000000fff037e24 */ /* 0x020fca00088e06ff */
[----:B--2---:R2:W3:Y:S01]  /*1630*/  ATOMG.E.EXCH.STRONG.GPU PT, RZ, [R2], R5 ;  /* 0x0000000502ff73a8 */ /* 0x0044e200041ee100 */
[----:B------:R-:W-:-:S04]  /*1640*/  DEPBAR {5,4,3,2,1,0} ;  /* 0x0000003f0000791a */ /* 0x000fc80000000000 */
[----:B------:R-:W5:Y:S02]  /*1650*/  CCTL.E.C.LDCU.IV.DEEP [UR14] ;  /* 0x000000000e007540 */ /* 0x000f640009c08000 */
[----:B-----5:R2:W-:Y:S01]  /*1660*/  UTMACCTL.IV [UR14] ;  /* 0x000000000e0079b9 */ /* 0x0205e20008000000 */
[----:B------:R-:W-:Y:S01]  /*1670*/  NOP ;  /* 0x0000000000007918 */ /* 0x000fe20000000000 */
.L_x_51:
[----:B------:R-:W-:Y:S05]  /*1680*/  @P0 BRA `(.L_x_52) ;  /* 0x00000000000c0947 */ /* 0x000fea0003800000 */
[----:B------:R0:W-:Y:S01]  /*1690*/  UTMACMDFLUSH ;  /* 0x00000000000079b7 */ /* 0x0001e20000000000 */
[----:B------:R-:W-:Y:S05]  /*16a0*/  @P0 BRA `(.L_x_52) ;  /* 0x0000000000040947 */ /* 0x000fea0003800000 */
[----:B------:R-:W-:-:S04]  /*16b0*/  DEPBAR.LE SB0, 0x0 ;  /* 0x000080000000791a */ /* 0x000fc80000000000 */
.L_x_52:
[----:B------:R-:W-:Y:S05]  /*16c0*/  WARPSYNC.ALL ;  /* 0x0000000000007948 */ /* 0x000fea0003800000 */
[----:B------:R-:W-:Y:S01]  /*16d0*/  NOP ;  /* 0x0000000000007918 */ /* 0x000fe20000000000 */
[----:B---3--:R-:W-:Y:S01]  /*16e0*/  BAR.SYNC.DEFER_BLOCKING 0x0 ;  /* 0x0000000000007b1d */ /* 0x008fe20000010000 */
[----:B------:R-:W-:Y:S01]  /*16f0*/  ISETP.GE.AND P0, PT, R6, 0x1, PT ;  /* 0x000000010600780c */ /* 0x000fe20003f06270 */
[----:B------:R-:W-:Y:S01]  /*1700*/  USHF.L.U32 UR11, UR11, 0x6, URZ ;  /* 0x000000060b0b7899 */ /* 0x000fe200080006ff */
[----:B--2---:R-:W-:Y:S01]  /*1710*/  SHF.R.U32.HI R2, RZ, 0x5, R0 ;  /* 0x00000005ff027819 */ /* 0x004fe20000011600 */
[----:B------:R-:W-:-:S02]  /*1720*/  USHF.L.U32 UR30, UR30, 0x6, URZ ;  /* 0x000000061e1e7899 */ /* 0x000fc400080006ff */
[----:B------:R-:W-:Y:S01]  /*1730*/  VOTEU.ALL UP0, P3 ;  /* 0x0000000000ff7886 */ /* 0x000fe20001800000 */
[----:B------:R-:W-:Y:S01]  /*1740*/  UMOV UR4, 0x1 ;  /* 0x0000000100047882 */ /* 0x000fe20000000000 */
[----:B------:R-:W-:Y:S01]  /*1750*/  VOTEU.ALL UP1, P3 ;  /* 0x0000000000ff7886 */ /* 0x000fe20001820000 */
[----:B------:R-:W-:Y:S02]  /*1760*/  R2UR UR24, R2 ;  /* 0x00000000021872ca */ /* 0x000fe400000e0000 */
[----:B------:R-:W-:-:S04]  /*1770*/  @!UP0 UIADD3 UR16, UPT, UPT, -UR4, 0x100000, URZ ;  /* 0x0010000004108890 */ /* 0x000fc8000fffe1ff */
[----:B------:R-:W-:Y:S02]  /*1780*/  @!UP0 USHF.L.U32 UR17, UR16, 0xb, URZ ;  /* 0x0000000b10118899 */ /* 0x000fe400080006ff */
[----:B------:R-:W-:Y:S02]  /*1790*/  @!UP0 USHF.L.U32 UR16, UR16, 0x1, URZ ;  /* 0x0000000110108899 */ /* 0x000fe400080006ff */
[----:B------:R-:W-:-:S04]  /*17a0*/  @!UP0 UIADD3 UR4, UPT, UPT, -UR4, 0x100000, URZ ;  /* 0x0010000004048890 */ /* 0x000fc8000fffe1ff */
[----:B------:R-:W-:Y:S02]  /*17b0*/  @!UP0 USHF.L.U32 UR5, UR4, 0xb, URZ ;  /* 0x0000000b04058899 */ /* 0x000fe400080006ff */
[----:B------:R-:W-:Y:S01]  /*17c0*/  @!UP0 USHF.L.U32 UR4, UR4, 0x1, URZ ;  /* 0x0000000104048899 */ /* 0x000fe200080006ff */
[----:B------:R-:W-:Y:S01]  /*17d0*/  VOTEU.ALL UP0, P3 ;  /* 0x0000000000ff7886 */ /* 0x000fe20001800000 */
[----:B------:R-:W2:Y:S04]  /*17e0*/  FENCE.VIEW.ASYNC.S ;  /* 0x00000000000073c6 */ /* 0x000ea80000000000 */
[----:B--2---:R2:W3:Y:S06]  /*17f0*/  @!UP0 SYNCS.EXCH.64 URZ, [UR8+0x4000], UR16 ;  /* 0x0040001008ff85b2 */ /* 0x0044ec0008000100 */
[----:B------:R2:W4:Y:S01]  /*1800*/  @!UP1 SYNCS.EXCH.64 URZ, [UR8+0x4010], UR4 ;  /* 0x0040100408ff95b2 */ /* 0x0005220008000100 */
[----:B------:R-:W-:Y:S05]  /*1810*/  @!P0 BRA `(.L_x_53) ;  /* 0x0000000400f08947 */ /* 0x000fea0003800000 */
[----:B---34-:R-:W-:Y:S01]  /*1820*/  BAR.SYNC.DEFER_BLOCKING 0x0 ;  /* 0x0000000000007b1d */ /* 0x018fe20000010000 */
[----:B------:R-:W-:Y:S01]  /*1830*/  @!P3 IMAD.MOV.U32 R2, RZ, RZ, 0x4000 ;  /* 0x00004000ff02b424 */ /* 0x000fe200078e00ff */
[----:B------:R-:W-:Y:S02]  /*1840*/  ELECT P1, URZ, PT ;  /* 0x0000000000ff782f */ /* 0x000fe40003820000 */
[----:B------:R-:W-:Y:S02]  /*1850*/  ELECT P0, URZ, PT ;  /* 0x0000000000ff782f */ /* 0x000fe40003800000 */
[C---:B------:R-:W-:Y:S01]  /*1860*/  ISETP.LT.U32.AND P1, PT, R20.reuse, 0x20, P1 ;  /* 0x000000201400780c */ /* 0x040fe20000f21070 */
[----:B------:R-:W-:Y:S01]  /*1870*/  UIADD3 UR28, UPT, UPT, UR8, 0x2000, URZ ;  /* 0x00002000081c7890 */ /* 0x000fe2000fffe0ff */
[----:B------:R-:W-:Y:S01]  /*1880*/  ISETP.LT.U32.AND P0, PT, R20, 0x20, P0 ;  /* 0x000000201400780c */ /* 0x000fe20000701070 */
[----:B--2---:R-:W-:Y:S02]  /*1890*/  USHF.R.U32.HI UR16, URZ, 0x4, UR8 ;  /* 0x00000004ff107899 */ /* 0x004fe40008011608 */
[----:B------:R-:W-:-:S02]  /*18a0*/  USHF.R.U32.HI UR18, URZ, 0x4, UR28 ;  /* 0x00000004ff127899 */ /* 0x000fc4000801161c */
[----:B------:R-:W-:Y:S02]  /*18b0*/  USGXT.U32 UR16, UR16, 0xe ;  /* 0x0000000e1010789a */ /* 0x000fe40008000000 */
[----:B------:R-:W-:Y:S01]  /*18c0*/  USGXT.U32 UR18, UR18, 0xe ;  /* 0x0000000e1212789a */ /* 0x000fe20008000000 */
[----:B------:R-:W-:Y:S01]  /*18d0*/  UMOV UR4, URZ ;  /* 0x000000ff00047c82 */ /* 0x000fe20008000000 */
[----:B------:R-:W-:Y:S02]  /*18e0*/  UMOV UR17, 0x40004040 ;  /* 0x4000404000117882 */ /* 0x000fe40000000000 */
[----:B------:R-:W-:Y:S01]  /*18f0*/  VOTEU.ANY UP0, P1 ;  /* 0x0000000000ff7886 */ /* 0x000fe20000800100 */
[----:B------:R-:W-:Y:S01]  /*1900*/  VOTEU.ANY UP2, P1 ;  /* 0x0000000000ff7886 */ /* 0x000fe20000840100 */
[----:B------:R-:W-:Y:S01]  /*1910*/  VOTEU.ANY UP1, P0 ;  /* 0x0000000000ff7886 */ /* 0x000fe20000020100 */
[----:B------:R-:W-:Y:S01]  /*1920*/  VOTEU.ANY UP3, P0 ;  /* 0x0000000000ff7886 */ /* 0x000fe20000060100 */
[----:B------:R-:W-:Y:S01]  /*1930*/  UMOV UR19, 0x40004040 ;  /* 0x4000404000137882 */ /* 0x000fe20000000000 */
[----:B------:R2:W-:Y:S01]  /*1940*/  @!P3 SYNCS.ARRIVE.TRANS64 RZ, [UR8+0x4000], R2 ;  /* 0x00400002ffffb9a7 */ /* 0x0005e20008000008 */
[----:B------:R3:W-:Y:S06]  /*1950*/  MEMBAR.ALL.CTA ;  /* 0x0000000000007992 */ /* 0x0007ec0000008000 */
[----:B---3--:R-:W3:Y:S01]  /*1960*/  FENCE.VIEW.ASYNC.S ;  /* 0x00000000000073c6 */ /* 0x008ee20000000000 */
[----:B------:R-:W-:Y:S01]  /*1970*/  @UP0 UIADD3 UR9, UPT, UPT, UR8, 0x4000, URZ ;  /* 0x0000400008090890 */ /* 0x000fe2000fffe0ff */
[----:B------:R-:W-:Y:S01]  /*1980*/  @UP0 UMOV UR10, URZ ;  /* 0x000000ff000a0c82 */ /* 0x000fe20008000000 */
[----:B------:R-:W-:Y:S01]  /*1990*/  @UP1 UIADD3 UR29, UPT, UPT, UR8, 0x4000, URZ ;  /* 0x00004000081d1890 */ /* 0x000fe2000fffe0ff */
[----:B------:R-:W-:Y:S01]  /*19a0*/  @UP1 UMOV UR31, URZ ;  /* 0x000000ff001f1c82 */ /* 0x000fe20008000000 */
[----:B------:R-:W-:-:S02]  /*19b0*/  UIADD3 UR22, UP0, UPT, UR16, 0x2, URZ ;  /* 0x0000000210167890 */ /* 0x000fc4000ff1e0ff */
[----:B------:R-:W-:Y:S02]  /*19c0*/  UIADD3 UR20, UP1, UPT, UR18, 0x80, URZ ;  /* 0x0000008012147890 */ /* 0x000fe4000ff3e0ff */
[----:B------:R-:W-:Y:S02]  /*19d0*/  UIADD3.X UR23, UPT, UPT, UR4, 0x40004040, URZ, UP0, !UPT ;  /* 0x4000404004177890 */ /* 0x000fe400087fe4ff */
[----:B------:R-:W-:Y:S02]  /*19e0*/  UIADD3.X UR21, UPT, UPT, UR4, 0x40004040, URZ, UP1, !UPT ;  /* 0x4000404004157890 */ /* 0x000fe40008ffe4ff */
[----:B------:R-:W-:Y:S02]  /*19f0*/  UIADD3.64 UR26, UPT, UPT, UR22, 0x2, URZ ;  /* 0x00000002161a7897 */ /* 0x000fe4000fffe0ff */
[----:B------:R-:W-:Y:S02]  /*1a00*/  UIADD3.64 UR34, UPT, UPT, UR22, 0x4, URZ ;  /* 0x0000000416227897 */ /* 0x000fe4000fffe0ff */
[----:B------:R-:W-:-:S02]  /*1a10*/  UIADD3.64 UR32, UPT, UPT, UR20, 0x80, URZ ;  /* 0x0000008014207897 */ /* 0x000fc4000fffe0ff */
[----:B------:R-:W-:Y:S02]  /*1a20*/  UIADD3.64 UR36, UPT, UPT, UR20, 0x100, URZ ;  /* 0x0000010014247897 */ /* 0x000fe4000fffe0ff */
[----:B------:R-:W-:Y:S01]  /*1a30*/  UISETP.NE.U32.AND UP0, UPT, UR24, URZ, UPT ;  /* 0x000000ff1800728c */ /* 0x000fe2000bf05070 */
[----:B---3--:R-:W-:Y:S06]  /*1a40*/  BAR.SYNC.DEFER_BLOCKING 0x0 ;  /* 0x0000000000007b1d */ /* 0x008fec0000010000 */
[----:B------:R2:W-:Y:S02]  /*1a50*/  @UP2 UTMALDG.2D [UR8], [UR6] ;  /* 0x00000008060025b4 */ /* 0x0005e40008008000 */
[----:B------:R-:W-:Y:S06]  /*1a60*/  BAR.SYNC.DEFER_BLOCKING 0x0 ;  /* 0x0000000000007b1d */ /* 0x000fec0000010000 */
[----:B------:R2:W-:Y:S02]  /*1a70*/  @UP3 UTMALDG.2D [UR28], [UR12] ;  /* 0x0000001c0c0035b4 */ /* 0x0005e40008008000 */
[----:B------:R-:W-:Y:S06]  /*1a80*/  BAR.SYNC.DEFER_BLOCKING 0x0 ;  /* 0x0000000000007b1d */ /* 0x000fec0000010000 */
[----:B------:R-:W3:Y:S02]  /*1a90*/  SYNCS.PHASECHK.TRANS64.TRYWAIT P0, [UR8+0x4000], RZ ;  /* 0x004000ffff0075a7 */ /* 0x000ee40008001108 */
[----:B--23--:R-:W-:Y:S05]  /*1aa0*/  @!P0 BRA `(.L_x_54) ;  /* 0x0000000800c08947 */ /* 0x00cfea0003800000 */
.L_x_66:
[----:B------:R-:W-:Y:S05]  /*1ab0*/  BRA.U UP0, `(.L_x_55) ;  /* 0x0000000100347547 */ /* 0x000fea000b800000 */
[----:B------:R-:W-:Y:S01]  /*1ac0*/  UMOV UR4, 0x0 ;  /* 0x0000000000047882 */ /* 0x000fe20000000000 */
[----:B------:R-:W-:Y:S01]  /*1ad0*/  UMOV UR5, 0x4110490 ;  /* 0x0411049000057882 */ /* 0x000fe20000000000 */
[----:B------:R-:W-:Y:S01]  /*1ae0*/  UMOV UR28, 0x0 ;  /* 0x00000000001c7882 */ /* 0x000fe20000000000 */
[----:B------:R-:W-:Y:S01]  /*1af0*/  UMOV UR29, 0x4110490 ;  /* 0x04110490001d7882 */ /* 0x000fe20000000000 */
[----:B------:R-:W-:Y:S01]  /*1b00*/  UMOV UR38, 0x0 ;  /* 0x0000000000267882 */ /* 0x000fe20000000000 */
[----:B------:R-:W-:Y:S01]  /*1b10*/  UMOV UR39, 0x4110490 ;  /* 0x0411049000277882 */ /* 0x000fe20000000000 */
[----:B------:R2:W-:Y:S01]  /*1b20*/  UTCHMMA gdesc[UR16], gdesc[UR18], tmem[UR25], tmem[UR4], idesc[UR5], !UPT ;  /* 0x00ff0412100075ea */ /* 0x0005e2000f800019 */
[----:B------:R-:W-:Y:S01]  /*1b30*/  UMOV UR40, 0x0 ;  /* 0x0000000000287882 */ /* 0x000fe20000000000 */
[----:B------:R-:W-:Y:S01]  /*1b40*/  UMOV UR41, 0x4110490 ;  /* 0x0411049000297882 */ /* 0x000fe20000000000 */
[----:B------:R2:W-:Y:S01]  /*1b50*/  UTCHMMA gdesc[UR22], gdesc[UR20], tmem[UR25], tmem[UR28], idesc[UR29], UPT ;  /* 0x00ff1c14160075ea */ /* 0x0005e2000b800019 */
[----:B------:R2:W-:Y:S01]  /*1b60*/  UTCHMMA gdesc[UR26], gdesc[UR32], tmem[UR25], tmem[UR38], idesc[UR39], UPT ;  /* 0x00ff26201a0075ea */ /* 0x0005e2000b800019 */
[----:B------:R2:W-:Y:S01]  /*1b70*/  UTCHMMA gdesc[UR34], gdesc[UR36], tmem[UR25], tmem[UR40], idesc[UR41], UPT ;  /* 0x00ff2824220075ea */ /* 0x0005e2000b800019 */
[----:B------:R-:W-:Y:S01]  /*1b80*/  NOP ;  /* 0x0000000000007918 */ /* 0x000fe20000000000 */
.L_x_55:
[----:B------:R-:W-:Y:S01]  /*1b90*/  ELECT P0, URZ, PT ;  /* 0x0000000000ff782f */ /* 0x000fe20003800000 */
[----:B--2---:R-:W-:-:S03]  /*1ba0*/  UIADD3 UR4, UPT, UPT, UR8, 0x4010, URZ ;  /* 0x0000401008047890 */ /* 0x004fc6000fffe0ff */
[----:B------:R-:W-:Y:S01]  /*1bb0*/  ISETP.LT.U32.AND P0, PT, R20, 0x20, P0 ;  /* 0x000000201400780c */ /* 0x000fe20000701070 */
[----:B------:R-:W-:-:S12]  /*1bc0*/  UMOV UR5, URZ ;  /* 0x000000ff00057c82 */ /* 0x000fd80008000000 */
[----:B------:R-:W-:Y:S01]  /*1bd0*/  VOTEU.ANY UP0, P0 ;  /* 0x0000000000ff7886 */ /* 0x000fe20000000100 */
[----:B------:R-:W-:Y:S01]  /*1be0*/  VOTEU.ANY UP1, P0 ;  /* 0x0000000000ff7886 */ /* 0x000fe20000020100 */
[----:B------:R-:W-:-:S03]  /*1bf0*/  ISETP.GE.U32.AND P0, PT, R6, 0x41, PT ;  /* 0x000000410600780c */ /* 0x000fc60003f06070 */
[----:B------:R-:W-:Y:S02]  /*1c00*/  @UP0 UMOV UR9, UR4 ;  /* 0x0000000400090c82 */ /* 0x000fe40008000000 */
[----:B------:R2:W-:Y:S01]  /*1c10*/  @UP1 UTCBAR [UR9], URZ ;  /* 0x000000ff090013e9 */ /* 0x0005e200080000ff */
[----:B------:R-:W-:Y:S06]  /*1c20*/  BAR.SYNC.DEFER_BLOCKING 0x0 ;  /* 0x0000000000007b1d */ /* 0x000fec0000010000 */
[----:B------:R-:W3:Y:S02]  /*1c30*/  SYNCS.PHASECHK.TRANS64.TRYWAIT P1, [UR8+0x4010], RZ ;  /* 0x004010ffff0075a7 */ /* 0x000ee40008021108 */
[----:B--23--:R-:W-:Y:S05]  /*1c40*/  @!P1 BRA `(.L_x_56) ;  /* 0x0000000800649947 */ /* 0x00cfea0003800000 */
.L_x_67:
[----:B------:R-:W-:Y:S05]  /*1c50*/  @!P0 BRA `(.L_x_53) ;  /* 0x0000000000e08947 */ /* 0x000fea0003800000 */
[----:B------:R-:W-:Y:S01]  /*1c60*/  IMAD.MOV.U32 R2, RZ, RZ, 0x1 ;  /* 0x00000001ff027424 */ /* 0x000fe200078e00ff */
[----:B------:R-:W2:Y:S01]  /*1c70*/  LDCU UR44, c[0x0][0x3a0] ;  /* 0x00007400ff2c77ac */ /* 0x000ea20008000800 */
[----:B------:R-:W-:-:S05]  /*1c80*/  UMOV UR10, 0x40 ;  /* 0x00000040000a7882 */ /* 0x000fca0000000000 */
.L_x_60:
[----:B------:R-:W-:Y:S01]  /*1c90*/  BAR.SYNC.DEFER_BLOCKING 0x0 ;  /* 0x0000000000007b1d */ /* 0x000fe20000010000 */
[----:B-----5:R-:W-:Y:S01]  /*1ca0*/  @!P3 IMAD.MOV.U32 R3, RZ, RZ, 0x4000 ;  /* 0x00004000ff03b424 */ /* 0x020fe200078e00ff */
[----:B------:R-:W-:Y:S02]  /*1cb0*/  ELECT P1, URZ, PT ;  /* 0x0000000000ff782f */ /* 0x000fe40003820000 */
[----:B------:R-:W-:Y:S02]  /*1cc0*/  ELECT P0, URZ, PT ;  /* 0x0000000000ff782f */ /* 0x000fe40003800000 */
[C---:B------:R-:W-:Y:S01]  /*1cd0*/  ISETP.LT.U32.AND P1, PT, R20.reuse, 0x20, P1 ;  /* 0x000000201400780c */ /* 0x040fe20000f21070 */
[----:B------:R-:W-:Y:S01]  /*1ce0*/  UMOV UR31, UR10 ;  /* 0x0000000a001f7c82 */ /* 0x000fe20008000000 */
[----:B------:R-:W-:-:S11]  /*1cf0*/  ISETP.LT.U32.AND P0, PT, R20, 0x20, P0 ;  /* 0x000000201400780c */ /* 0x000fd60000701070 */
[----:B------:R-:W-:Y:S02]  /*1d00*/  VOTEU.ANY UP0, P1 ;  /* 0x0000000000ff7886 */ /* 0x000fe40000800100 */
[----:B------:R-:W-:Y:S01]  /*1d10*/  VOTEU.ANY UP1, P0 ;  /* 0x0000000000ff7886 */ /* 0x000fe20000020100 */
[----:B---3--:R3:W-:Y:S01]  /*1d20*/  @!P3 SYNCS.ARRIVE.TRANS64 RZ, [UR8+0x4000], R3 ;  /* 0x00400003ffffb9a7 */ /* 0x0087e20008000008 */
[----:B------:R4:W-:Y:S06]  /*1d30*/  MEMBAR.ALL.CTA ;  /* 0x0000000000007992 */ /* 0x0009ec0000008000 */
[----:B----4-:R-:W4:Y:S01]  /*1d40*/  FENCE.VIEW.ASYNC.S ;  /* 0x00000000000073c6 */ /* 0x010f220000000000 */
[----:B------:R-:W-:Y:S01]  /*1d50*/  @UP0 UIADD3 UR9, UPT, UPT, UR8, 0x4000, URZ ;  /* 0x0000400008090890 */ /* 0x000fe2000fffe0ff */
[----:B----4-:R-:W-:Y:S01]  /*1d60*/  VOTEU.ANY UP0, P1 ;  /* 0x0000000000ff7886 */ /* 0x010fe20000800100 */
[----:B------:R-:W-:-:S02]  /*1d70*/  @UP1 UIADD3 UR28, UPT, UPT, UR8, 0x2000, URZ ;  /* 0x00002000081c1890 */ /* 0x000fc4000fffe0ff */
[----:B------:R-:W-:Y:S01]  /*1d80*/  @UP1 UIADD3 UR29, UPT, UPT, UR8, 0x4000, URZ ;  /* 0x00004000081d1890 */ /* 0x000fe2000fffe0ff */
[----:B---3--:R-:W-:Y:S01]  /*1d90*/  IMAD.U32 R3, R2, -0x80000000, RZ ;  /* 0x8000000002037824 */ /* 0x008fe200078e00ff */
[----:B------:R-:W-:Y:S01]  /*1da0*/  VOTEU.ANY UP1, P0 ;  /* 0x0000000000ff7886 */ /* 0x000fe20000020100 */
[----:B------:R-:W-:Y:S06]  /*1db0*/  BAR.SYNC.DEFER_BLOCKING 0x0 ;  /* 0x0000000000007b1d */ /* 0x000fec0000010000 */
[----:B------:R3:W-:Y:S01]  /*1dc0*/  @UP0 UTMALDG.2D [UR8], [UR6] ;  /* 0x00000008060005b4 */ /* 0x0007e20008008000 */
[----:B------:R-:W-:Y:S01]  /*1dd0*/  UISETP.NE.U32.AND UP0, UPT, UR24, URZ, UPT ;  /* 0x000000ff1800728c */ /* 0x000fe2000bf05070 */
[----:B------:R-:W-:Y:S06]  /*1de0*/  BAR.SYNC.DEFER_BLOCKING 0x0 ;  /* 0x0000000000007b1d */ /* 0x000fec0000010000 */
[----:B------:R3:W-:Y:S02]  /*1df0*/  @UP1 UTMALDG.2D [UR28], [UR12] ;  /* 0x0000001c0c0015b4 */ /* 0x0007e40008008000 */
[----:B------:R-:W-:Y:S06]  /*1e00*/  BAR.SYNC.DEFER_BLOCKING 0x0 ;  /* 0x0000000000007b1d */ /* 0x000fec0000010000 */
[----:B------:R-:W4:Y:S02]  /*1e10*/  SYNCS.PHASECHK.TRANS64.TRYWAIT P0, [UR8+0x4000], R3 ;  /* 0x00400003ff0075a7 */ /* 0x000f240008001108 */
[----:B---34-:R-:W-:Y:S05]  /*1e20*/  @!P0 BRA `(.L_x_57) ;  /* 0x0000000400f88947 */ /* 0x018fea0003800000 */
.L_x_68:
[----:B------:R-:W-:Y:S05]  /*1e30*/  BRA.U UP0, `(.L_x_58) ;  /* 0x0000000100347547 */ /* 0x000fea000b800000 */
[----:B------:R-:W-:Y:S01]  /*1e40*/  UMOV UR28, 0x0 ;  /* 0x00000000001c7882 */ /* 0x000fe20000000000 */
[----:B------:R-:W-:Y:S01]  /*1e50*/  UMOV UR29, 0x4110490 ;  /* 0x04110490001d7882 */ /* 0x000fe20000000000 */
[----:B------:R-:W-:Y:S01]  /*1e60*/  UMOV UR38, 0x0 ;  /* 0x0000000000267882 */ /* 0x000fe20000000000 */
[----:B------:R-:W-:Y:S01]  /*1e70*/  UMOV UR39, 0x4110490 ;  /* 0x0411049000277882 */ /* 0x000fe20000000000 */
[----:B------:R-:W-:Y:S01]  /*1e80*/  UMOV UR40, 0x0 ;  /* 0x0000000000287882 */ /* 0x000fe20000000000 */
[----:B------:R-:W-:Y:S01]  /*1e90*/  UMOV UR41, 0x4110490 ;  /* 0x0411049000297882 */ /* 0x000fe20000000000 */
[----:B------:R3:W-:Y:S01]  /*1ea0*/  UTCHMMA gdesc[UR16], gdesc[UR18], tmem[UR25], tmem[UR28], idesc[UR29], UPT ;  /* 0x00ff1c12100075ea */ /* 0x0007e2000b800019 */
[----:B------:R-:W-:Y:S01]  /*1eb0*/  UMOV UR42, 0x0 ;  /* 0x00000000002a7882 */ /* 0x000fe20000000000 */
[----:B------:R-:W-:Y:S01]  /*1ec0*/  UMOV UR43, 0x4110490 ;  /* 0x04110490002b7882 */ /* 0x000fe20000000000 */
[----:B------:R3:W-:Y:S01]  /*1ed0*/  UTCHMMA gdesc[UR22], gdesc[UR20], tmem[UR25], tmem[UR38], idesc[UR39], UPT ;  /* 0x00ff2614160075ea */ /* 0x0007e2000b800019 */
[----:B------:R3:W-:Y:S01]  /*1ee0*/  UTCHMMA gdesc[UR26], gdesc[UR32], tmem[UR25], tmem[UR40], idesc[UR41], UPT ;  /* 0x00ff28201a0075ea */ /* 0x0007e2000b800019 */
[----:B------:R3:W-:Y:S01]  /*1ef0*/  UTCHMMA gdesc[UR34], gdesc[UR36], tmem[UR25], tmem[UR42], idesc[UR43], UPT ;  /* 0x00ff2a24220075ea */ /* 0x0007e2000b800019 */
[----:B------:R-:W-:Y:S01]  /*1f00*/  NOP ;  /* 0x0000000000007918 */ /* 0x000fe20000000000 */
.L_x_58:
[----:B------:R-:W-:-:S04]  /*1f10*/  ELECT P0, URZ, PT ;  /* 0x0000000000ff782f */ /* 0x000fc80003800000 */
[----:B------:R-:W-:-:S13]  /*1f20*/  ISETP.LT.U32.AND P0, PT, R20, 0x20, P0 ;  /* 0x000000201400780c */ /* 0x000fda0000701070 */
[----:B------:R-:W-:Y:S01]  /*1f30*/  VOTEU.ANY UP0, P0 ;  /* 0x0000000000ff7886 */ /* 0x000fe20000000100 */
[----:B------:R-:W-:-:S04]  /*1f40*/  VOTEU.ANY UP1, P0 ;  /* 0x0000000000ff7886 */ /* 0x000fc80000020100 */
[----:B------:R-:W-:Y:S02]  /*1f50*/  @UP0 UMOV UR9, UR4 ;  /* 0x0000000400090c82 */ /* 0x000fe40008000000 */
[----:B------:R4:W-:Y:S01]  /*1f60*/  @UP1 UTCBAR [UR9], URZ ;  /* 0x000000ff090013e9 */ /* 0x0009e200080000ff */
[----:B------:R-:W-:Y:S06]  /*1f70*/  BAR.SYNC.DEFER_BLOCKING 0x0 ;  /* 0x0000000000007b1d */ /* 0x000fec0000010000 */
[----:B------:R-:W5:Y:S02]  /*1f80*/  SYNCS.PHASECHK.TRANS64.TRYWAIT P0, [UR8+0x4010], R3 ;  /* 0x00401003ff0075a7 */ /* 0x000f640008001108 */
[----:B----45:R-:W-:Y:S05]  /*1f90*/  @!P0 BRA `(.L_x_59) ;  /* 0x0000000400a88947 */ /* 0x030fea0003800000 */
.L_x_69:
[----:B------:R-:W-:Y:S01]  /*1fa0*/  UIADD3 UR10, UPT, UPT, UR10, 0x40, URZ ;  /* 0x000000400a0a7890 */ /* 0x000fe2000fffe0ff */
[----:B------:R-:W-:-:S03]  /*1fb0*/  LOP3.LUT R2, R2, 0x1, RZ, 0x3c, !PT ;  /* 0x0000000102027812 */ /* 0x000fc600078e3cff */
[----:B--2---:R-:W-:-:S09]  /*1fc0*/  UISETP.GE.AND UP0, UPT, UR10, UR44, UPT ;  /* 0x0000002c0a00728c */ /* 0x004fd2000bf06270 */
[----:B------:R-:W-:Y:S05]  /*1fd0*/  BRA.U !UP0, `(.L_x_60) ;  /* 0xfffffffd082c7547 */ /* 0x000fea000b83ffff */
.L_x_53:
[----:B---34-:R-:W-:Y:S06]  /*1fe0*/  BAR.SYNC.DEFER_BLOCKING 0x0 ;  /* 0x0000000000007b1d */ /* 0x018fec0000010000 */
[----:B------:R-:W-:Y:S04]  /*1ff0*/  BSSY.RECONVERGENT B4, `(.L_x_61) ;  /* 0x0000004000047945 */ /* 0x000fe80003800200 */
[----:B------:R-:W-:Y:S05]  /*2000*/  @P3 BRA `(.L_x_62) ;  /* 0x0000000000083947 */ /* 0x000fea0003800000 */
[----:B------:R-:W3:Y:S02]  /*2010*/  SYNCS.CCTL.IV [UR8+0x4000] ;  /* 0x00400000ff0079b1 */ /* 0x000ee40008000008 */
[----:B---3--:R-:W3:Y:S02]  /*2020*/  SYNCS.CCTL.IV [UR8+0x4010] ;  /* 0x00401000ff0079b1 */ /* 0x008ee40008000008 */
.L_x_62:
[----:B--2---:R-:W-:Y:S05]  /*2030*/  BSYNC.RECONVERGENT B4 ;  /* 0x0000000000047941 */ /* 0x004fea0003800200 */
.L_x_61:
[----:B------:R-:W-:Y:S01]  /*2040*/  USHF.L.U32 UR4, UR24, 0x15, URZ ;  /* 0x0000001518047899 */ /* 0x000fe200080006ff */
[C---:B------:R-:W-:Y:S01]  /*2050*/  IMAD.SHL.U32 R2, R0.reuse, 0x40, RZ ;  /* 0x0000004000027824 */ /* 0x040fe200078e00ff */
[----:B------:R-:W-:Y:S01]  /*2060*/  USHF.L.U32 UR24, UR24, 0x3, URZ ;  /* 0x0000000318187899 */ /* 0x000fe200080006ff */
[C---:B------:R-:W-:Y:S01]  /*2070*/  IMAD.SHL.U32 R21, R0.reuse, 0x2, RZ ;  /* 0x0000000200157824 */ /* 0x040fe200078e00ff */
[----:B------:R-:W-:Y:S01]  /*2080*/  ULOP3.LUT UR4, UR4, 0x600000, URZ, 0xc0, !UPT ;  /* 0x0060000004047892 */ /* 0x000fe2000f8ec0ff */
[C---:B-----5:R-:W-:Y:S01]  /*2090*/  IMAD.SHL.U32 R3, R0.reuse, 0x10, RZ ;  /* 0x0000001000037824 */ /* 0x060fe200078e00ff */
[----:B------:R-:W-:Y:S01]  /*20a0*/  ULOP3.LUT UR24, UR24, 0x20, URZ, 0xc0, !UPT ;  /* 0x0000002018187892 */ /* 0x000fe2000f8ec0ff */
[----:B------:R-:W-:Y:S01]  /*20b0*/  SHF.R.U32.HI R22, RZ, 0x1, R0 ;  /* 0x00000001ff167819 */ /* 0x000fe20000011600 */
[----:B------:R-:W-:Y:S01]  /*20c0*/  IMAD.SHL.U32 R0, R0, 0x80, RZ ;  /* 0x0000008000007824 */ /* 0x000fe200078e00ff */
[----:B------:R-:W-:Y:S01]  /*20d0*/  LOP3.LUT R2, R2, 0x1800, RZ, 0xc0, !PT ;  /* 0x0000180002027812 */ /* 0x000fe200078ec0ff */
[----:B------:R-:W-:Y:S01]  /*20e0*/  UIADD3 UR4, UPT, UPT, UR24, UR4, UR25 ;  /* 0x0000000418047290 */ /* 0x000fe2000fffe019 */
[----:B------:R-:W-:-:S02]  /*20f0*/  LOP3.LUT R21, R21, 0x20, RZ, 0xc0, !PT ;  /* 0x0000002015157812 */ /* 0x000fc400078ec0ff */
[----:B------:R-:W-:Y:S02]  /*2100*/  ELECT P0, URZ, PT ;  /* 0x0000000000ff782f */ /* 0x000fe40003800000 */
[----:B------:R-:W-:Y:S01]  /*2110*/  LOP3.LUT R2, R2, 0x70, R3, 0xf8, !PT ;  /* 0x0000007002027812 */ /* 0x000fe200078ef803 */
[----:B------:R-:W-:Y:S01]  /*2120*/  UMOV UR9, UR30 ;  /* 0x0000001e00097c82 */ /* 0x000fe20008000000 */
[----:B------:R-:W-:Y:S01]  /*2130*/  LOP3.LUT R21, R21, 0x40, R22, 0xf8, !PT ;  /* 0x0000004015157812 */ /* 0x000fe200078ef816 */
[----:B------:R-:W-:Y:S01]  /*2140*/  UMOV UR10, UR11 ;  /* 0x0000000b000a7c82 */ /* 0x000fe20008000000 */
[----:B------:R-:W-:Y:S01]  /*2150*/  ISETP.LT.U32.AND P0, PT, R20, 0x20, P0 ;  /* 0x000000201400780c */ /* 0x000fe20000701070 */
[----:B------:R-:W-:Y:S01]  /*2160*/  LDTM.16dp32bit_t0_t15.x16 R4, tmem[UR4] ;  /* 0x00000004000479ee */ /* 0x000fe20008a00000 */
[----:B------:R-:W2:Y:S01]  /*2170*/  LDTM.16dp32bit_t16_t31.x16 R4, tmem[UR4+0x10] ;  /* 0x00001004000479ee */ /* 0x000ea20008a20000 */
[----:B------:R-:W-:Y:S01]  /*2180*/  LOP3.LUT R21, R2, R21, RZ, 0x3c, !PT ;  /* 0x0000001502157212 */ /* 0x000fe200078e3cff */
[----:B------:R-:W-:-:S03]  /*2190*/  NOP ;  /* 0x0000000000007918 */ /* 0x000fc60000000000 */
[----:B------:R-:W-:-:S04]  /*21a0*/  LOP3.LUT R0, R21, 0x780, R0, 0xf8, !PT ;  /* 0x0000078015007812 */ /* 0x000fc800078ef800 */
[----:B------:R-:W-:Y:S02]  /*21b0*/  LOP3.LUT R2, R0, 0x10, RZ, 0x3c, !PT ;  /* 0x0000001000027812 */ /* 0x000fe400078e3cff */
[----:B--2---:R-:W-:Y:S01]  /*21c0*/  VOTEU.ANY UP1, P0 ;  /* 0x0000000000ff7886 */ /* 0x004fe20000020100 */
[----:B------:R-:W-:Y:S01]  /*21d0*/  VOTEU.ANY UP0, P0 ;  /* 0x0000000000ff7886 */ /* 0x000fe20000000100 */
[----:B------:R-:W-:Y:S02]  /*21e0*/  F2FP.BF16.F32.PACK_AB R4, R5, R4 ;  /* 0x000000040504723e */ /* 0x000fe400000010ff */
[----:B------:R-:W-:Y:S02]  /*21f0*/  F2FP.BF16.F32.PACK_AB R5, R7, R6 ;  /* 0x000000060705723e */ /* 0x000fe400000010ff */
[----:B------:R-:W-:Y:S02]  /*2200*/  F2FP.BF16.F32.PACK_AB R12, R13, R12 ;  /* 0x0000000c0d0c723e */ /* 0x000fe400000010ff */
[----:B------:R-:W-:-:S02]  /*2210*/  F2FP.BF16.F32.PACK_AB R6, R9, R8 ;  /* 0x000000080906723e */ /* 0x000fc400000010ff */
[----:B------:R-:W-:Y:S02]  /*2220*/  F2FP.BF16.F32.PACK_AB R7, R11, R10 ;  /* 0x0000000a0b07723e */ /* 0x000fe400000010ff */
[----:B------:R-:W-:Y:S02]  /*2230*/  F2FP.BF16.F32.PACK_AB R13, R15, R14 ;  /* 0x0000000e0f0d723e */ /* 0x000fe400000010ff */
[----:B------:R-:W-:Y:S01]  /*2240*/  F2FP.BF16.F32.PACK_AB R14, R17, R16 ;  /* 0x00000010110e723e */ /* 0x000fe200000010ff */
[----:B---3--:R2:W-:Y:S01]  /*2250*/  STS.128 [R0+UR8], R4 ;  /* 0x0000000400007988 */ /* 0x0085e20008000c08 */
[----:B------:R-:W-:-:S05]  /*2260*/  F2FP.BF16.F32.PACK_AB R15, R19, R18 ;  /* 0x00000012130f723e */ /* 0x000fca00000010ff */
[----:B------:R2:W-:Y:S01]  /*2270*/  STS.128 [R2+UR8], R12 ;  /* 0x0000000c02007988 */ /* 0x0005e20008000c08 */
[----:B------:R3:W-:Y:S06]  /*2280*/  MEMBAR.ALL.CTA ;  /* 0x0000000000007992 */ /* 0x0007ec0000008000 */
[----:B---3--:R-:W3:Y:S02]  /*2290*/  FENCE.VIEW.ASYNC.S ;  /* 0x00000000000073c6 */ /* 0x008ee40000000000 */
[----:B---3--:R-:W-:Y:S06]  /*22a0*/  BAR.SYNC.DEFER_BLOCKING 0x0 ;  /* 0x0000000000007b1d */ /* 0x008fec0000010000 */
[----:B------:R2:W-:Y:S01]  /*22b0*/  @UP1 UTMASTG.2D [UR8], [UR14] ;  /* 0x000000080e0013b5 */ /* 0x0005e20008008000 */
[----:B------:R0:W-:Y:S01]  /*22c0*/  UTMACMDFLUSH ;  /* 0x00000000000079b7 */ /* 0x0001e20000000000 */
[----:B------:R-:W-:-:S04]  /*22d0*/  DEPBAR.LE SB0, 0x0 ;  /* 0x000080000000791a */ /* 0x000fc80000000000 */
[----:B------:R-:W-:Y:S08]  /*22e0*/  BAR.SYNC.DEFER_BLOCKING 0x0 ;  /* 0x0000000000007b1d */ /* 0x000ff00000010000 */
[----:B------:R-:W-:Y:S06]  /*22f0*/  BAR.SYNC.DEFER_BLOCKING 0x0 ;  /* 0x0000000000007b1d */ /* 0x000fec0000010000 */
[----:B--2---:R-:W-:Y:S05]  /*2300*/  @P2 BRA `(.L_x_63) ;  /* 0x0000000000a02947 */ /* 0x004fea0003800000 */
[----:B------:R-:W2:Y:S01]  /*2310*/  S2UR UR5, SR_CgaCtaId ;  /* 0x00000000000579c3 */ /* 0x000ea20000008800 */
[----:B------:R-:W-:Y:S01]  /*2320*/  NOP ;  /* 0x0000000000007918 */ /* 0x000fe20000000000 */
[----:B------:R-:W-:Y:S01]  /*2330*/  UMOV UR4, 0x50 ;  /* 0x0000005000047882 */ /* 0x000fe20000000000 */
[----:B------:R-:W-:Y:S02]  /*2340*/  IMAD.U32 R0, RZ, RZ, UR25 ;  /* 0x00000019ff007e24 */ /* 0x000fe4000f8e00ff */
[----:B------:R-:W-:Y:S02]  /*2350*/  IMAD.MOV.U32 R3, RZ, RZ, 0x3 ;  /* 0x00000003ff037424 */ /* 0x000fe400078e00ff */
[----:B------:R-:W-:Y:S01]  /*2360*/  IMAD.MOV.U32 R7, RZ, RZ, 0x1 ;  /* 0x00000001ff077424 */ /* 0x000fe200078e00ff */
[----:B------:R-:W-:-:S04]  /*2370*/  LOP3.LUT R0, R0, 0xffff, RZ, 0xc0, !PT ;  /* 0x0000ffff00007812 */ /* 0x000fc800078ec0ff */
[----:B------:R-:W-:-:S05]  /*2380*/  SHF.R.U32.HI R0, RZ, 0x5, R0 ;  /* 0x00000005ff007819 */ /* 0x000fca0000011600 */
[----:B------:R-:W-:Y:S01]  /*2390*/  VIADD R2, R0, 0x10 ;  /* 0x0000001000027836 */ /* 0x000fe20000000000 */
[----:B------:R-:W-:Y:S01]  /*23a0*/  SHF.L.U32 R0, R3, R0, RZ ;  /* 0x0000000003007219 */ /* 0x000fe200000006ff */
[----:B--2---:R-:W-:-:S03]  /*23b0*/  ULEA UR6, UR5, UR4, 0x18 ;  /* 0x0000000405067291 */ /* 0x004fc6000f8ec0ff */
[----:B------:R-:W-:-:S04]  /*23c0*/  SHF.L.U32 R3, R7, R2, RZ ;  /* 0x0000000207037219 */ /* 0x000fc800000006ff */
[----:B------:R-:W-:Y:S02]  /*23d0*/  LOP3.LUT R0, R3, R0, RZ, 0xfc, !PT ;  /* 0x0000000003007212 */ /* 0x000fe400078efcff */
[----:B------:R-:W2:Y:S02]  /*23e0*/  LDS R5, [UR6] ;  /* 0x00000006ff057984 */ /* 0x000ea40008000800 */
[C---:B------:R-:W-:Y:S02]  /*23f0*/  LOP3.LUT R2, R0.reuse, 0xffff, RZ, 0xc0, !PT ;  /* 0x0000ffff00027812 */ /* 0x040fe400078ec0ff */
[----:B--2---:R-:W-:-:S04]  /*2400*/  LOP3.LUT R3, R0, 0xffff, R5, 0x80, !PT ;  /* 0x0000ffff00037812 */ /* 0x004fc800078e8005 */
[----:B------:R-:W-:-:S13]  /*2410*/  ISETP.NE.AND P0, PT, R3, R2, PT ;  /* 0x000000020300720c */ /* 0x000fda0003f05270 */
[----:B------:R-:W-:Y:S05]  /*2420*/  @P0 BRA `(.L_x_64) ;  /* 0x0000000000500947 */ /* 0x000fea0003800000 */
[----:B------:R-:W-:Y:S02]  /*2430*/  SHF.R.U32.HI R5, RZ, 0x10, R5 ;  /* 0x00000010ff057819 */ /* 0x000fe40000011605 */
[----:B------:R-:W-:-:S04]  /*2440*/  SHF.R.U32.HI R2, RZ, 0x10, R0 ;  /* 0x00000010ff027819 */ /* 0x000fc80000011600 */
[----:B------:R-:W-:-:S04]  /*2450*/  LOP3.LUT R5, R5, R2, RZ, 0xc0, !PT ;  /* 0x0000000205057212 */ /* 0x000fc800078ec0ff */
[----:B------:R-:W-:-:S13]  /*2460*/  ISETP.NE.AND P0, PT, R5, R2, PT ;  /* 0x000000020500720c */ /* 0x000fda0003f05270 */
[----:B------:R-:W-:Y:S05]  /*2470*/  @P0 BRA `(.L_x_65) ;  /* 0x0000000000300947 */ /* 0x000fea0003800000 */
[----:B------:R-:W-:Y:S01]  /*2480*/  R2UR UR4, R0 ;  /* 0x00000000000472ca */ /* 0x000fe200000e0000 */
[----:B------:R-:W-:Y:S01]  /*2490*/  VOTEU.ANY UR5, UPT, PT ;  /* 0x0000000000057886 */ /* 0x000fe200038e0100 */
[----:B------:R-:W2:Y:S01]  /*24a0*/  S2R R0, SR_LANEID ;  /* 0x0000000000007919 */ /* 0x000ea20000000000 */
[----:B------:R-:W-:-:S10]  /*24b0*/  UFLO.U32 UR5, UR5 ;  /* 0x00000005000572bd */ /* 0x000fd400080e0000 */
[----:B------:R-:W-:-:S06]  /*24c0*/  ULOP3.LUT UR4, URZ, UR4, URZ, 0x33, !UPT ;  /* 0x00000004ff047292 */ /* 0x000fcc000f8e33ff */
[----:B------:R-:W-:-:S04]  /*24d0*/  IMAD.U32 R2, RZ, RZ, UR4 ;  /* 0x00000004ff027e24 */ /* 0x000fc8000f8e00ff */
[----:B------:R-:W3:Y:S02]  /*24e0*/  REDUX UR7, R2 ;  /* 0x00000000020773c4 */ /* 0x000ee40000000000 */
[----:B------:R4:W-:Y:S01]  /*24f0*/  UTCATOMSWS.AND URZ, UR4 ;  /* 0x0000000400ff79e3 */ /* 0x0009e20008000000 */
[----:B--2---:R-:W-:Y:S01]  /*2500*/  ISETP.EQ.U32.AND P0, PT, R0, UR5, PT ;  /* 0x0000000500007c0c */ /* 0x004fe2000bf02070 */
[----:B---3--:R-:W-:-:S12]  /*2510*/  IMAD.U32 R0, RZ, RZ, UR7 ;  /* 0x00000007ff007e24 */ /* 0x008fd8000f8e00ff */
[----:B------:R4:W-:Y:S01]  /*2520*/  @P0 ATOMS.AND RZ, [UR6], R0 ;  /* 0x00000000ffff098c */ /* 0x0009e2000a800006 */
[----:B------:R-:W-:Y:S05]  /*2530*/  BRA `(.L_x_63) ;  /* 0x0000000000147947 */ /* 0x000fea0003800000 */
.L_x_65:
[----:B------:R-:W-:-:S07]  /*2540*/  MOV R2, 0x2560 ;  /* 0x0000256000027802 */ /* 0x000fce0000000f00 */
[----:B-1----:R-:W-:Y:S05]  /*2550*/  CALL.REL.NOINC `($__internal_0_$__cuda_sm10x_tcgen05_guardrail_trap_col_being_dealloced_not_returned_by_alloc) ;  /* 0x0000000000447944 */ /* 0x002fea0003c00000 */
[----:B------:R-:W-:Y:S05]  /*2560*/  BRA `(.L_x_63) ;  /* 0x0000000000087947 */ /* 0x000fea0003800000 */
.L_x_64:
[----:B------:R-:W-:-:S07]  /*2570*/  MOV R2, 0x2590 ;  /* 0x0000259000027802 */ /* 0x000fce0000000f00 */
[----:B-1----:R-:W-:Y:S05]  /*2580*/  CALL.REL.NOINC `($__internal_2_$__cuda_sm10x_tcgen05_guardrail_trap_unallocated_columns_being_dealloced) ;  /* 0x0000000000507944 */ /* 0x002fea0003c00000 */
.L_x_63:
[----:B------:R-:W-:Y:S01]  /*2590*/  NOP ;  /* 0x0000000000007918 */ /* 0x000fe20000000000 */
[----:B----4-:R-:W-:Y:S05]  /*25a0*/  EXIT ;  /* 0x000000000000794d */ /* 0x010fea0003800000 */
.L_x_54:
[----:B------:R-:W2:Y:S02]  /*25b0*/  SYNCS.PHASECHK.TRANS64.TRYWAIT P0, [UR8+0x4000], RZ ;  /* 0x004000ffff0075a7 */ /* 0x000ea40008001108 */
[----:B--2---:R-:W-:Y:S05]  /*25c0*/  @!P0 BRA `(.L_x_54) ;  /* 0xfffffffc00f88947 */ /* 0x004fea000383ffff */
[----:B------:R-:W-:Y:S05]  /*25d0*/  BRA `(.L_x_66) ;  /* 0xfffffff400347947 */ /* 0x000fea000383ffff */
.L_x_56:
[----:B------:R-:W2:Y:S02]  /*25e0*/  SYNCS.PHASECHK.TRANS64.TRYWAIT P1, [UR8+0x4010], RZ ;  /* 0x004010ffff0075a7 */ /* 0x000ea40008021108 */
[----:B--2---:R-:W-:Y:S05]  /*25f0*/  @!P1 BRA `(.L_x_56) ;  /* 0xfffffffc00f89947 */ /* 0x004fea000383ffff */
[----:B------:R-:W-:Y:S05]  /*2600*/  BRA `(.L_x_67) ;  /* 0xfffffff400907947 */ /* 0x000fea000383ffff */
.L_x_57:
[----:B------:R-:W3:Y:S02]  /*2610*/  SYNCS.PHASECHK.TRANS64.TRYWAIT P0, [UR8+0x4000], R3 ;  /* 0x00400003ff0075a7 */ /* 0x000ee40008001108 */
[----:B---3--:R-:W-:Y:S05]  /*2620*/  @!P0 BRA `(.L_x_57) ;  /* 0xfffffffc00f88947 */ /* 0x008fea000383ffff */
[----:B------:R-:W-:Y:S05]  /*2630*/  BRA `(.L_x_68) ;  /* 0xfffffff400fc7947 */ /* 0x000fea000383ffff */
.L_x_59:
[----:B------:R-:W4:Y:S02]  /*2640*/  SYNCS.PHASECHK.TRANS64.TRYWAIT P0, [UR8+0x4010], R3 ;  /* 0x00401003ff0075a7 */ /* 0x000f240008001108 */
[----:B----4-:R-:W-:Y:S05]  /*2650*/  @!P0 BRA `(.L_x_59) ;  /* 0xfffffffc00f88947 */ /* 0x010fea000383ffff */
[----:B------:R-:W-:Y:S05]  /*2660*/  BRA `(.L_x_69) ;  /* 0xfffffff8004c7947 */ /* 0x000fea000383ffff */
        .weak           $__internal_0_$__cuda_sm10x_tcgen05_guardrail_trap_col_being_dealloced_not_returned_by_alloc
        .type           $__internal_0_$__cuda_sm10x_tcgen05_guardrail_trap_col_being_dealloced_not_returned_by_alloc,@function
        .size           $__internal_0_$__cuda_sm10x_tcgen05_guardrail_trap_col_being_dealloced_not_returned_by_alloc,($__internal_1_$__cuda_sm10x_tcgen05_guardrail_trap_phase_invalid_during_alloc - $__internal_0_$__cuda_sm10x_tcgen05_guardrail_trap_col_being_dealloced_not_returned_by_alloc)
$__internal_0_$__cuda_sm10x_tcgen05_guardrail_trap_col_being_dealloced_not_returned_by_alloc:
[----:B------:R-:W-:Y:S05]  /*2670*/  BPT.TRAP 0x1 ;  /* 0x000000040000795c */ /* 0x000fea0000300000 */
[----:B------:R-:W-:-:S04]  /*2680*/  IMAD.MOV.U32 R3, RZ, RZ, 0x0 ;  /* 0x00000000ff037424 */ /* 0x000fc800078e00ff */
[----:B------:R-:W-:Y:S05]  /*2690*/  RET.REL.NODEC R2 `(gluon_tcgen05) ;  /* 0xffffffd802587950 */ /* 0x000fea0003c3ffff */
        .weak           $__internal_1_$__cuda_sm10x_tcgen05_guardrail_trap_phase_invalid_during_alloc
        .type           $__internal_1_$__cuda_sm10x_tcgen05_guardrail_trap_phase_invalid_during_alloc,@function
        .size           $__internal_1_$__cuda_sm10x_tcgen05_guardrail_trap_phase_invalid_during_alloc,($__internal_2_$__cuda_sm10x_tcgen05_guardrail_trap_unallocated_columns_being_dealloced - $__internal_1_$__cuda_sm10x_tcgen05_guardrail_trap_phase_invalid_during_alloc)
$__internal_1_$__cuda_sm10x_tcgen05_guardrail_trap_phase_invalid_during_alloc:
[----:B------:R-:W-:Y:S05]  /*26a0*/  BPT.TRAP 0x1 ;  /* 0x000000040000795c */ /* 0x000fea0000300000 */
[----:B------:R-:W-:-:S04]  /*26b0*/  IMAD.MOV.U32 R3, RZ, RZ, 0x0 ;  /* 0x00000000ff037424 */ /* 0x000fc800078e00ff */
[----:B------:R-:W-:Y:S05]  /*26c0*/  RET.REL.NODEC R2 `(gluon_tcgen05) ;  /* 0xffffffd8024c7950 */ /* 0x000fea0003c3ffff */
        .weak           $__internal_2_$__cuda_sm10x_tcgen05_guardrail_trap_unallocated_columns_being_dealloced
        .type           $__internal_2_$__cuda_sm10x_tcgen05_guardrail_trap_unallocated_columns_being_dealloced,@function
        .size           $__internal_2_$__cuda_sm10x_tcgen05_guardrail_trap_unallocated_columns_being_dealloced,(.L_x_73 - $__internal_2_$__cuda_sm10x_tcgen05_guardrail_trap_unallocated_columns_being_dealloced)
$__internal_2_$__cuda_sm10x_tcgen05_guardrail_trap_unallocated_columns_being_dealloced:
[----:B------:R-:W-:Y:S05]  /*26d0*/  BPT.TRAP 0x1 ;  /* 0x000000040000795c */ /* 0x000fea0000300000 */
[----:B------:R-:W-:-:S04]  /*26e0*/  IMAD.MOV.U32 R3, RZ, RZ, 0x0 ;  /* 0x00000000ff037424 */ /* 0x000fc800078e00ff */
[----:B------:R-:W-:Y:S05]  /*26f0*/  RET.REL.NODEC R2 `(gluon_tcgen05) ;  /* 0xffffffd802407950 */ /* 0x000fea0003c3ffff */
.L_x_70:
[----:B------:R-:W-:-:S00]  /*2700*/  BRA `(.L_x_70) ;  /* 0xfffffffc00fc7947 */ /* 0x000fc0000383ffff */
[----:B------:R-:W-:-:S00]  /*2710*/  NOP ;  /* 0x0000000000007918 */ /* 0x000fc00000000000 */
        /* <DEDUP_REMOVED lines=14> */
.L_x_73:


//--------------------- .nv.shared.gluon_tcgen05  --------------------------
	.section	.nv.shared.gluon_tcgen05,"aw",@nobits
	.sectionflags	@""
	.align	16
	.zero		1024


//--------------------- .nv.shared.reserved.0     --------------------------
	.section	.nv.shared.reserved.0,"aw",@nobits
	.align	8
	.weak		__nv_reservedSMEM_offset_0_alias
	.size		__nv_reservedSMEM_offset_0_alias, 0, 64
	.other		__nv_reservedSMEM_offset_0_alias,@"STO_CUDA_RESERVED_SHARED STV_DEFAULT"
__nv_reservedSMEM_offset_0_alias:
	.zero		0
.nv.shared.reserved.0:
	.zero		64
	.weak		__nv_reservedSMEM_allocation_phase
	.type		__nv_reservedSMEM_allocation_phase,@object
	.size		__nv_reservedSMEM_allocation_phase,(.L_0 - __nv_reservedSMEM_allocation_phase)
__nv_reservedSMEM_allocation_phase:
	.zero		1
.L_0:
	.zero		7
	.weak		__nv_reservedSMEM_devtool_atexit_pc
	.type		__nv_reservedSMEM_devtool_atexit_pc,@object
	.size		__nv_reservedSMEM_devtool_atexit_pc,(__nv_reservedSMEM_allocation_mask - __nv_reservedSMEM_devtool_atexit_pc)
__nv_reservedSMEM_devtool_atexit_pc:
	.zero		8
	.weak		__nv_reservedSMEM_allocation_mask
	.type		__nv_reservedSMEM_allocation_mask,@object
	.size		__nv_reservedSMEM_allocation_mask,(.L_2 - __nv_reservedSMEM_allocation_mask)
__nv_reservedSMEM_allocation_mask:
	.zero		4
.L_2:


//--------------------- .nv.constant0.gluon_tcgen05 --------------------------
	.section	.nv.constant0.gluon_tcgen05,"a",@progbits
	.sectionflags	@""
	.align	4
.nv.constant0.gluon_tcgen05:
	.zero		976


//--------------------- SYMBOLS --------------------------

	.type		.nv.reservedSmem.offset0,@object
	.size		.nv.reservedSmem.offset0,0x4
	.type		.nv.reservedSmem.cap,@object
	.size		.nv.reservedSmem.cap,0x4
